	.target	sm_100a

	.elftype	@"ET_EXEC"


//--------------------- .note.nv.tkinfo           --------------------------
	.section	.note.nv.tkinfo,"",@"SHT_NOTE"
	.sectionflags	@"SHF_NOTE_NV_TKINFO"
	.tkinfo
        /*0018*/ 	.word	0x00000002
        /*0030*/ 	.string	""
        /*0030*/ 	.string	"ptxas"
        /*0030*/ 	.string	"Cuda compilation tools, release 13.0, V13.0.88"
        /*0030*/ 	.string	"Build cuda_13.0.r13.0/compiler.36424714_0"
        /*0030*/ 	.string	"-arch sm_100a -m 64 "



//--------------------- .note.nv.cuinfo           --------------------------
	.section	.note.nv.cuinfo,"",@"SHT_NOTE"
	.sectionflags	@"SHF_NOTE_NV_CUINFO"
        /*0018*/ 	.short	0x0002
        /*001a*/ 	.short	0x0064
        /*001c*/ 	.short	0x0082
	.zero		2


//--------------------- .nv.info                  --------------------------
	.section	.nv.info,"",@"SHT_CUDA_INFO"
	.align	4


	//----- nvinfo : EIATTR_REGCOUNT
	.align		4
        /*0000*/ 	.byte	0x04, 0x2f
        /*0002*/ 	.short	(.L_20 - .L_19)
	.align		4
.L_19:
        /*0004*/ 	.word	index@(_ZN7cutlass13device_kernelINS_4gemm6kernel13GemmUniversalIN4cute5tupleIJiiiiEEENS1_10collective13CollectiveMmaINS1_35MainloopSm100TmaUmmaWarpSpecializedILi10ELi2ELi4ENS5_IJNS4_1CILi1EEESB_SB_EEEEENS5_IJNSA_ILi64EEENSA_ILi256EEESE_EEENS_12float_e4m3_tENS5_IJlSB_lEEESH_NS5_IJSB_llEEENS4_8TiledMMAINS4_8MMA_AtomIJNS4_10MMA_TraitsINS4_19SM100_MMA_F8F6F4_SSEJSH_SH_fSE_SF_NS4_17integral_constantINS4_4UMMA5MajorELSQ_0EEENSO_ISQ_LSQ_1EEENSO_INSP_7ScaleInELST_0EEESU_EEEEEENS4_6LayoutISC_NS5_IJNSA_ILi0EEESY_SY_EEEEENS5_IJNS4_10UnderscoreES11_S11_EEEEENS4_13SM90_TMA_LOADENS4_14ComposedLayoutINS4_7SwizzleILi2ELi4ELi3EEENS4_18smem_ptr_flag_bitsILi8EEENSX_INS5_IJNSA_ILi8EEESE_EEENS5_IJSE_SB_EEEEEEEvNS4_8identityES14_NS15_INS16_ILi3ELi4ELi3EEES19_NSX_INS5_IJNSA_ILi128EEES1A_EEENS5_IJSB_S1H_EEEEEEEvS1F_EENS_8epilogue10collective18CollectiveEpilogueINS1N_23Sm100TmaWarpSpecializedILi4ELi2ELi32ELb0ELb0EEEJSG_NS5_IJNSX_ISE_SB_EES1S_EEESH_SI_SH_SI_NS1N_6fusion15FusionCallbacksIS1R_NS1U_17LinearCombinationISH_fSH_fLNS_15FloatRoundStyleE2EEESG_S1T_JEEENS4_5SM1004TMEM4LOAD26SM100_TMEM_LOAD_16dp32b32xES14_S1E_NS4_39AutoVectorizingCopyWithAssumedAlignmentILi128EEENS4_14SM90_TMA_STOREES1E_S25_S25_EEEvvEEEEvNT_6ParamsE)
        /*0008*/ 	.word	0x00000079


	//----- nvinfo : EIATTR_FRAME_SIZE
	.align		4
.L_20:
        /*000c*/ 	.byte	0x04, 0x11
        /*000e*/ 	.short	(.L_22 - .L_21)
	.align		4
.L_21:
        /*0010*/ 	.word	index@($__internal_2_$__cuda_sm10x_tcgen05_guardrail_trap_unallocated_columns_being_dealloced)
        /*0014*/ 	.word	0x00000000


	//----- nvinfo : EIATTR_FRAME_SIZE
	.align		4
.L_22:
        /*0018*/ 	.byte	0x04, 0x11
        /*001a*/ 	.short	(.L_24 - .L_23)
	.align		4
.L_23:
        /*001c*/ 	.word	index@($__internal_1_$__cuda_sm10x_tcgen05_guardrail_trap_phase_invalid_during_alloc)
        /*0020*/ 	.word	0x00000000


	//----- nvinfo : EIATTR_FRAME_SIZE
	.align		4
.L_24:
        /*0024*/ 	.byte	0x04, 0x11
        /*0026*/ 	.short	(.L_26 - .L_25)
	.align		4
.L_25:
        /*0028*/ 	.word	index@($__internal_0_$__cuda_sm10x_tcgen05_guardrail_trap_col_being_dealloced_not_returned_by_alloc)
        /*002c*/ 	.word	0x00000000


	//----- nvinfo : EIATTR_FRAME_SIZE
	.align		4
.L_26:
        /*0030*/ 	.byte	0x04, 0x11
        /*0032*/ 	.short	(.L_28 - .L_27)
	.align		4
.L_27:
        /*0034*/ 	.word	index@(_ZN7cutlass13device_kernelINS_4gemm6kernel13GemmUniversalIN4cute5tupleIJiiiiEEENS1_10collective13CollectiveMmaINS1_35MainloopSm100TmaUmmaWarpSpecializedILi10ELi2ELi4ENS5_IJNS4_1CILi1EEESB_SB_EEEEENS5_IJNSA_ILi64EEENSA_ILi256EEESE_EEENS_12float_e4m3_tENS5_IJlSB_lEEESH_NS5_IJSB_llEEENS4_8TiledMMAINS4_8MMA_AtomIJNS4_10MMA_TraitsINS4_19SM100_MMA_F8F6F4_SSEJSH_SH_fSE_SF_NS4_17integral_constantINS4_4UMMA5MajorELSQ_0EEENSO_ISQ_LSQ_1EEENSO_INSP_7ScaleInELST_0EEESU_EEEEEENS4_6LayoutISC_NS5_IJNSA_ILi0EEESY_SY_EEEEENS5_IJNS4_10UnderscoreES11_S11_EEEEENS4_13SM90_TMA_LOADENS4_14ComposedLayoutINS4_7SwizzleILi2ELi4ELi3EEENS4_18smem_ptr_flag_bitsILi8EEENSX_INS5_IJNSA_ILi8EEESE_EEENS5_IJSE_SB_EEEEEEEvNS4_8identityES14_NS15_INS16_ILi3ELi4ELi3EEES19_NSX_INS5_IJNSA_ILi128EEES1A_EEENS5_IJSB_S1H_EEEEEEEvS1F_EENS_8epilogue10collective18CollectiveEpilogueINS1N_23Sm100TmaWarpSpecializedILi4ELi2ELi32ELb0ELb0EEEJSG_NS5_IJNSX_ISE_SB_EES1S_EEESH_SI_SH_SI_NS1N_6fusion15FusionCallbacksIS1R_NS1U_17LinearCombinationISH_fSH_fLNS_15FloatRoundStyleE2EEESG_S1T_JEEENS4_5SM1004TMEM4LOAD26SM100_TMEM_LOAD_16dp32b32xES14_S1E_NS4_39AutoVectorizingCopyWithAssumedAlignmentILi128EEENS4_14SM90_TMA_STOREES1E_S25_S25_EEEvvEEEEvNT_6ParamsE)
        /*0038*/ 	.word	0x00000000


	//----- nvinfo : EIATTR_MIN_STACK_SIZE
	.align		4
.L_28:
        /*003c*/ 	.byte	0x04, 0x12
        /*003e*/ 	.short	(.L_30 - .L_29)
	.align		4
.L_29:
        /*0040*/ 	.word	index@(_ZN7cutlass13device_kernelINS_4gemm6kernel13GemmUniversalIN4cute5tupleIJiiiiEEENS1_10collective13CollectiveMmaINS1_35MainloopSm100TmaUmmaWarpSpecializedILi10ELi2ELi4ENS5_IJNS4_1CILi1EEESB_SB_EEEEENS5_IJNSA_ILi64EEENSA_ILi256EEESE_EEENS_12float_e4m3_tENS5_IJlSB_lEEESH_NS5_IJSB_llEEENS4_8TiledMMAINS4_8MMA_AtomIJNS4_10MMA_TraitsINS4_19SM100_MMA_F8F6F4_SSEJSH_SH_fSE_SF_NS4_17integral_constantINS4_4UMMA5MajorELSQ_0EEENSO_ISQ_LSQ_1EEENSO_INSP_7ScaleInELST_0EEESU_EEEEEENS4_6LayoutISC_NS5_IJNSA_ILi0EEESY_SY_EEEEENS5_IJNS4_10UnderscoreES11_S11_EEEEENS4_13SM90_TMA_LOADENS4_14ComposedLayoutINS4_7SwizzleILi2ELi4ELi3EEENS4_18smem_ptr_flag_bitsILi8EEENSX_INS5_IJNSA_ILi8EEESE_EEENS5_IJSE_SB_EEEEEEEvNS4_8identityES14_NS15_INS16_ILi3ELi4ELi3EEES19_NSX_INS5_IJNSA_ILi128EEES1A_EEENS5_IJSB_S1H_EEEEEEEvS1F_EENS_8epilogue10collective18CollectiveEpilogueINS1N_23Sm100TmaWarpSpecializedILi4ELi2ELi32ELb0ELb0EEEJSG_NS5_IJNSX_ISE_SB_EES1S_EEESH_SI_SH_SI_NS1N_6fusion15FusionCallbacksIS1R_NS1U_17LinearCombinationISH_fSH_fLNS_15FloatRoundStyleE2EEESG_S1T_JEEENS4_5SM1004TMEM4LOAD26SM100_TMEM_LOAD_16dp32b32xES14_S1E_NS4_39AutoVectorizingCopyWithAssumedAlignmentILi128EEENS4_14SM90_TMA_STOREES1E_S25_S25_EEEvvEEEEvNT_6ParamsE)
        /*0044*/ 	.word	0x00000000
.L_30:


//--------------------- .nv.compat                --------------------------
	.section	.nv.compat,"",@"SHT_CUDA_COMPAT_INFO"
	.align	4
        /*0000*/ 	.byte	0x02, 0x09, 0x01, 0x00, 0x02, 0x02, 0x02, 0x00, 0x02, 0x05, 0x05, 0x00, 0x03, 0x07, 0x01, 0x01
        /*0010*/ 	.byte	0x02, 0x03, 0x01, 0x00, 0x02, 0x06, 0x01, 0x00, 0x04, 0x0b, 0x08, 0x00, 0x09, 0x00, 0x00, 0x00
        /*0020*/ 	.byte	0x00, 0x00, 0x00, 0x00


//--------------------- .nv.info._ZN7cutlass13device_kernelINS_4gemm6kernel13GemmUniversalIN4cute5tupleIJiiiiEEENS1_10collective13CollectiveMmaINS1_35MainloopSm100TmaUmmaWarpSpecializedILi10ELi2ELi4ENS5_IJNS4_1CILi1EEESB_SB_EEEEENS5_IJNSA_ILi64EEENSA_ILi256EEESE_EEENS_12float_e4m3_tENS5_IJlSB_lEEESH_NS5_IJSB_llEEENS4_8TiledMMAINS4_8MMA_AtomIJNS4_10MMA_TraitsINS4_19SM100_MMA_F8F6F4_SSEJSH_SH_fSE_SF_NS4_17integral_constantINS4_4UMMA5MajorELSQ_0EEENSO_ISQ_LSQ_1EEENSO_INSP_7ScaleInELST_0EEESU_EEEEEENS4_6LayoutISC_NS5_IJNSA_ILi0EEESY_SY_EEEEENS5_IJNS4_10UnderscoreES11_S11_EEEEENS4_13SM90_TMA_LOADENS4_14ComposedLayoutINS4_7SwizzleILi2ELi4ELi3EEENS4_18smem_ptr_flag_bitsILi8EEENSX_INS5_IJNSA_ILi8EEESE_EEENS5_IJSE_SB_EEEEEEEvNS4_8identityES14_NS15_INS16_ILi3ELi4ELi3EEES19_NSX_INS5_IJNSA_ILi128EEES1A_EEENS5_IJSB_S1H_EEEEEEEvS1F_EENS_8epilogue10collective18CollectiveEpilogueINS1N_23Sm100TmaWarpSpecializedILi4ELi2ELi32ELb0ELb0EEEJSG_NS5_IJNSX_ISE_SB_EES1S_EEESH_SI_SH_SI_NS1N_6fusion15FusionCallbacksIS1R_NS1U_17LinearCombinationISH_fSH_fLNS_15FloatRoundStyleE2EEESG_S1T_JEEENS4_5SM1004TMEM4LOAD26SM100_TMEM_LOAD_16dp32b32xES14_S1E_NS4_39AutoVectorizingCopyWithAssumedAlignmentILi128EEENS4_14SM90_TMA_STOREES1E_S25_S25_EEEvvEEEEvNT_6ParamsE --------------------------
	.section	.nv.info._ZN7cutlass13device_kernelINS_4gemm6kernel13GemmUniversalIN4cute5tupleIJiiiiEEENS1_10collective13CollectiveMmaINS1_35MainloopSm100TmaUmmaWarpSpecializedILi10ELi2ELi4ENS5_IJNS4_1CILi1EEESB_SB_EEEEENS5_IJNSA_ILi64EEENSA_ILi256EEESE_EEENS_12float_e4m3_tENS5_IJlSB_lEEESH_NS5_IJSB_llEEENS4_8TiledMMAINS4_8MMA_AtomIJNS4_10MMA_TraitsINS4_19SM100_MMA_F8F6F4_SSEJSH_SH_fSE_SF_NS4_17integral_constantINS4_4UMMA5MajorELSQ_0EEENSO_ISQ_LSQ_1EEENSO_INSP_7ScaleInELST_0EEESU_EEEEEENS4_6LayoutISC_NS5_IJNSA_ILi0EEESY_SY_EEEEENS5_IJNS4_10UnderscoreES11_S11_EEEEENS4_13SM90_TMA_LOADENS4_14ComposedLayoutINS4_7SwizzleILi2ELi4ELi3EEENS4_18smem_ptr_flag_bitsILi8EEENSX_INS5_IJNSA_ILi8EEESE_EEENS5_IJSE_SB_EEEEEEEvNS4_8identityES14_NS15_INS16_ILi3ELi4ELi3EEES19_NSX_INS5_IJNSA_ILi128EEES1A_EEENS5_IJSB_S1H_EEEEEEEvS1F_EENS_8epilogue10collective18CollectiveEpilogueINS1N_23Sm100TmaWarpSpecializedILi4ELi2ELi32ELb0ELb0EEEJSG_NS5_IJNSX_ISE_SB_EES1S_EEESH_SI_SH_SI_NS1N_6fusion15FusionCallbacksIS1R_NS1U_17LinearCombinationISH_fSH_fLNS_15FloatRoundStyleE2EEESG_S1T_JEEENS4_5SM1004TMEM4LOAD26SM100_TMEM_LOAD_16dp32b32xES14_S1E_NS4_39AutoVectorizingCopyWithAssumedAlignmentILi128EEENS4_14SM90_TMA_STOREES1E_S25_S25_EEEvvEEEEvNT_6ParamsE,"",@"SHT_CUDA_INFO"
	.sectionflags	@""
	.align	4


	//----- nvinfo : EIATTR_CUDA_API_VERSION
	.align		4
        /*0000*/ 	.byte	0x04, 0x37
        /*0002*/ 	.short	(.L_32 - .L_31)
.L_31:
        /*0004*/ 	.word	0x00000082


	//----- nvinfo : EIATTR_KPARAM_INFO
	.align		4
.L_32:
        /*0008*/ 	.byte	0x04, 0x17
        /*000a*/ 	.short	(.L_34 - .L_33)
.L_33:
        /*000c*/ 	.word	0x00000000
        /*0010*/ 	.short	0x0000
        /*0012*/ 	.short	0x0000
        /*0014*/ 	.byte	0x00, 0xf0, 0x01, 0x20


	//----- nvinfo : EIATTR_AT_ENTRY_FRAGMENTS
	.align		4
.L_34:
        /*0018*/ 	.byte	0x04, 0x4f
        /*001a*/ 	.short	(.L_36 - .L_35)


	//   ....[0]....
.L_35:
        /*001c*/ 	.word	0x00000006


	//----- nvinfo : EIATTR_RESERVED_SMEM_USED
	.align		4
.L_36:
        /*0020*/ 	.byte	0x01, 0x41
	.zero		2


	//----- nvinfo : EIATTR_SPARSE_MMA_MASK
	.align		4
        /*0024*/ 	.byte	0x03, 0x50
        /*0026*/ 	.short	0x0000


	//----- nvinfo : EIATTR_TCGEN05_1CTA_USED
	.align		4
        /*0028*/ 	.byte	0x01, 0x51
	.zero		2


	//----- nvinfo : EIATTR_MAXREG_COUNT
	.align		4
        /*002c*/ 	.byte	0x03, 0x1b
        /*002e*/ 	.short	0x00ff


	//----- nvinfo : EIATTR_NUM_BARRIERS
	.align		4
        /*0030*/ 	.byte	0x02, 0x4c
        /*0032*/ 	.byte	0x07
	.zero		1


	//----- nvinfo : EIATTR_EXTERNS
	.align		4
        /*0034*/ 	.byte	0x04, 0x0f
        /*0036*/ 	.short	(.L_38 - .L_37)


	//   ....[0]....
	.align		4
.L_37:
        /*0038*/ 	.word	index@(__assertfail)


	//----- nvinfo : EIATTR_MERCURY_ISA_VERSION
	.align		4
.L_38:
        /*003c*/ 	.byte	0x03, 0x5f
        /*003e*/ 	.short	0x0101


	//----- nvinfo : EIATTR_INT_WARP_WIDE_INSTR_OFFSETS
	.align		4
        /*0040*/ 	.byte	0x04, 0x31
        /*0042*/ 	.short	(.L_40 - .L_39)


	//   ....[0]....
.L_39:
        /*0044*/ 	.word	0x00001f90


	//   ....[1]....
        /*0048*/ 	.word	0x00003cb0


	//   ....[2]....
        /*004c*/ 	.word	0x00003ce0


	//   ....[3]....
        /*0050*/ 	.word	0x00003d30


	//   ....[4]....
        /*0054*/ 	.word	0x00004650


	//   ....[5]....
        /*0058*/ 	.word	0x000046b0


	//   ....[6]....
        /*005c*/ 	.word	0x00004790


	//   ....[7]....
        /*0060*/ 	.word	0x00004800


	//   ....[8]....
        /*0064*/ 	.word	0x00004910


	//   ....[9]....
        /*0068*/ 	.word	0x000049a0


	//   ....[10]....
        /*006c*/ 	.word	0x00004b70


	//   ....[11]....
        /*0070*/ 	.word	0x00004cd0


	//----- nvinfo : EIATTR_COOP_GROUP_MASK_REGIDS
	.align		4
.L_40:
        /*0074*/ 	.byte	0x04, 0x29
        /*0076*/ 	.short	(.L_42 - .L_41)


	//   ....[0]....
.L_41:
        /*0078*/ 	.word	0xffffffff


	//   ....[1]....
        /*007c*/ 	.word	0xffffffff


	//   ....[2]....
        /*0080*/ 	.word	0xffffffff


	//   ....[3]....
        /*0084*/ 	.word	0xffffffff


	//   ....[4]....
        /*0088*/ 	.word	0xffffffff


	//   ....[5]....
        /*008c*/ 	.word	0xffffffff


	//   ....[6]....
        /*0090*/ 	.word	0xffffffff


	//   ....[7]....
        /*0094*/ 	.word	0xffffffff


	//   ....[8]....
        /*0098*/ 	.word	0xffffffff


	//   ....[9]....
        /*009c*/ 	.word	0xffffffff


	//   ....[10]....
        /*00a0*/ 	.word	0xffffffff


	//   ....[11]....
        /*00a4*/ 	.word	0xffffffff


	//   ....[12]....
        /*00a8*/ 	.word	0xffffffff


	//----- nvinfo : EIATTR_COOP_GROUP_INSTR_OFFSETS
	.align		4
.L_42:
        /*00ac*/ 	.byte	0x04, 0x28
        /*00ae*/ 	.short	(.L_44 - .L_43)


	//   ....[0]....
.L_43:
        /*00b0*/ 	.word	0x00000090


	//   ....[1]....
        /*00b4*/ 	.word	0x000004d0


	//   ....[2]....
        /*00b8*/ 	.word	0x00000730


	//   ....[3]....
        /*00bc*/ 	.word	0x000008d0


	//   ....[4]....
        /*00c0*/ 	.word	0x000009d0


	//   ....[5]....
        /*00c4*/ 	.word	0x00000b40


	//   ....[6]....
        /*00c8*/ 	.word	0x00000ce0


	//   ....[7]....
        /*00cc*/ 	.word	0x00001e70


	//   ....[8]....
        /*00d0*/ 	.word	0x00002fb0


	//   ....[9]....
        /*00d4*/ 	.word	0x000031c0


	//   ....[10]....
        /*00d8*/ 	.word	0x000031f0


	//   ....[11]....
        /*00dc*/ 	.word	0x00003ba0


	//   ....[12]....
        /*00e0*/ 	.word	0x00003dd0


	//----- nvinfo : EIATTR_VRC_CTA_INIT_COUNT
	.align		4
.L_44:
        /*00e4*/ 	.byte	0x02, 0x4a
        /*00e6*/ 	.byte	0x80
	.zero		1


	//----- nvinfo : EIATTR_SYSCALL_OFFSETS
	.align		4
        /*00e8*/ 	.byte	0x04, 0x46
        /*00ea*/ 	.short	(.L_46 - .L_45)


	//   ....[0]....
.L_45:
        /*00ec*/ 	.word	0x00005750


	//   ....[1]....
        /*00f0*/ 	.word	0x00005890


	//   ....[2]....
        /*00f4*/ 	.word	0x00006090


	//   ....[3]....
        /*00f8*/ 	.word	0x00006e30


	//   ....[4]....
        /*00fc*/ 	.word	0x00007b90


	//   ....[5]....
        /*0100*/ 	.word	0x00008920


	//----- nvinfo : EIATTR_MBARRIER_INSTR_OFFSETS
	.align		4
.L_46:
        /*0104*/ 	.byte	0x04, 0x39
        /*0106*/ 	.short	(.L_48 - .L_47)


	//   ....[0]....
.L_47:
        /*0108*/ 	.word	0x000005d0
        /*010c*/ 	.word	0x000000ff
        /*0110*/ 	.word	0x00000000
        /*0114*/ 	.short	0x0100
        /*0116*/ 	.byte	0x05
	.zero		1


	//   ....[1]....
        /*0118*/ 	.word	0x000005e0
        /*011c*/ 	.word	0x000000ff
        /*0120*/ 	.word	0x00000050
        /*0124*/ 	.short	0x0100
        /*0126*/ 	.byte	0x05
	.zero		1


	//   ....[2]....
        /*0128*/ 	.word	0x000005f0
        /*012c*/ 	.word	0x000000ff
        /*0130*/ 	.word	0x00000008
        /*0134*/ 	.short	0x0100
        /*0136*/ 	.byte	0x05
	.zero		1


	//   ....[3]....
        /*0138*/ 	.word	0x00000600
        /*013c*/ 	.word	0x000000ff
        /*0140*/ 	.word	0x00000058
        /*0144*/ 	.short	0x0100
        /*0146*/ 	.byte	0x05
	.zero		1


	//   ....[4]....
        /*0148*/ 	.word	0x00000610
        /*014c*/ 	.word	0x000000ff
        /*0150*/ 	.word	0x00000010
        /*0154*/ 	.short	0x0100
        /*0156*/ 	.byte	0x05
	.zero		1


	//   ....[5]....
        /*0158*/ 	.word	0x00000620
        /*015c*/ 	.word	0x000000ff
        /*0160*/ 	.word	0x00000060
        /*0164*/ 	.short	0x0100
        /*0166*/ 	.byte	0x05
	.zero		1


	//   ....[6]....
        /*0168*/ 	.word	0x00000630
        /*016c*/ 	.word	0x000000ff
        /*0170*/ 	.word	0x00000018
        /*0174*/ 	.short	0x0100
        /*0176*/ 	.byte	0x05
	.zero		1


	//   ....[7]....
        /*0178*/ 	.word	0x00000640
        /*017c*/ 	.word	0x000000ff
        /*0180*/ 	.word	0x00000068
        /*0184*/ 	.short	0x0100
        /*0186*/ 	.byte	0x05
	.zero		1


	//   ....[8]....
        /*0188*/ 	.word	0x00000650
        /*018c*/ 	.word	0x000000ff
        /*0190*/ 	.word	0x00000020
        /*0194*/ 	.short	0x0100
        /*0196*/ 	.byte	0x05
	.zero		1


	//   ....[9]....
        /*0198*/ 	.word	0x00000660
        /*019c*/ 	.word	0x000000ff
        /*01a0*/ 	.word	0x00000070
        /*01a4*/ 	.short	0x0100
        /*01a6*/ 	.byte	0x05
	.zero		1


	//   ....[10]....
        /*01a8*/ 	.word	0x00000670
        /*01ac*/ 	.word	0x000000ff
        /*01b0*/ 	.word	0x00000028
        /*01b4*/ 	.short	0x0100
        /*01b6*/ 	.byte	0x05
	.zero		1


	//   ....[11]....
        /*01b8*/ 	.word	0x00000680
        /*01bc*/ 	.word	0x000000ff
        /*01c0*/ 	.word	0x00000078
        /*01c4*/ 	.short	0x0100
        /*01c6*/ 	.byte	0x05
	.zero		1


	//   ....[12]....
        /*01c8*/ 	.word	0x00000690
        /*01cc*/ 	.word	0x000000ff
        /*01d0*/ 	.word	0x00000030
        /*01d4*/ 	.short	0x0100
        /*01d6*/ 	.byte	0x05
	.zero		1


	//   ....[13]....
        /*01d8*/ 	.word	0x000006a0
        /*01dc*/ 	.word	0x000000ff
        /*01e0*/ 	.word	0x00000080
        /*01e4*/ 	.short	0x0100
        /*01e6*/ 	.byte	0x05
	.zero		1


	//   ....[14]....
        /*01e8*/ 	.word	0x000006b0
        /*01ec*/ 	.word	0x000000ff
        /*01f0*/ 	.word	0x00000038
        /*01f4*/ 	.short	0x0100
        /*01f6*/ 	.byte	0x05
	.zero		1


	//   ....[15]....
        /*01f8*/ 	.word	0x000006c0
        /*01fc*/ 	.word	0x000000ff
        /*0200*/ 	.word	0x00000088
        /*0204*/ 	.short	0x0100
        /*0206*/ 	.byte	0x05
	.zero		1


	//   ....[16]....
        /*0208*/ 	.word	0x000006d0
        /*020c*/ 	.word	0x000000ff
        /*0210*/ 	.word	0x00000040
        /*0214*/ 	.short	0x0100
        /*0216*/ 	.byte	0x05
	.zero		1


	//   ....[17]....
        /*0218*/ 	.word	0x000006e0
        /*021c*/ 	.word	0x000000ff
        /*0220*/ 	.word	0x00000090
        /*0224*/ 	.short	0x0100
        /*0226*/ 	.byte	0x05
	.zero		1


	//   ....[18]....
        /*0228*/ 	.word	0x000006f0
        /*022c*/ 	.word	0x000000ff
        /*0230*/ 	.word	0x00000048
        /*0234*/ 	.short	0x0100
        /*0236*/ 	.byte	0x05
	.zero		1


	//   ....[19]....
        /*0238*/ 	.word	0x00000700
        /*023c*/ 	.word	0x000000ff
        /*0240*/ 	.word	0x00000098
        /*0244*/ 	.short	0x0100
        /*0246*/ 	.byte	0x05
	.zero		1


	//   ....[20]....
        /*0248*/ 	.word	0x00000840
        /*024c*/ 	.word	0x000000ff
        /*0250*/ 	.word	0x000000a0
        /*0254*/ 	.short	0x0100
        /*0256*/ 	.byte	0x07
	.zero		1


	//   ....[21]....
        /*0258*/ 	.word	0x00000850
        /*025c*/ 	.word	0x000000ff
        /*0260*/ 	.word	0x000000c0
        /*0264*/ 	.short	0x0100
        /*0266*/ 	.byte	0x07
	.zero		1


	//   ....[22]....
        /*0268*/ 	.word	0x00000860
        /*026c*/ 	.word	0x000000ff
        /*0270*/ 	.word	0x000000a8
        /*0274*/ 	.short	0x0100
        /*0276*/ 	.byte	0x07
	.zero		1


	//   ....[23]....
        /*0278*/ 	.word	0x00000870
        /*027c*/ 	.word	0x000000ff
        /*0280*/ 	.word	0x000000c8
        /*0284*/ 	.short	0x0100
        /*0286*/ 	.byte	0x07
	.zero		1


	//   ....[24]....
        /*0288*/ 	.word	0x00000880
        /*028c*/ 	.word	0x000000ff
        /*0290*/ 	.word	0x000000b0
        /*0294*/ 	.short	0x0100
        /*0296*/ 	.byte	0x07
	.zero		1


	//   ....[25]....
        /*0298*/ 	.word	0x00000890
        /*029c*/ 	.word	0x000000ff
        /*02a0*/ 	.word	0x000000d0
        /*02a4*/ 	.short	0x0100
        /*02a6*/ 	.byte	0x07
	.zero		1


	//   ....[26]....
        /*02a8*/ 	.word	0x000008a0
        /*02ac*/ 	.word	0x000000ff
        /*02b0*/ 	.word	0x000000b8
        /*02b4*/ 	.short	0x0100
        /*02b6*/ 	.byte	0x07
	.zero		1


	//   ....[27]....
        /*02b8*/ 	.word	0x000008b0
        /*02bc*/ 	.word	0x000000ff
        /*02c0*/ 	.word	0x000000d8
        /*02c4*/ 	.short	0x0100
        /*02c6*/ 	.byte	0x07
	.zero		1


	//   ....[28]....
        /*02c8*/ 	.word	0x000009a0
        /*02cc*/ 	.word	0x000000ff
        /*02d0*/ 	.word	0x000000e0
        /*02d4*/ 	.short	0x0100
        /*02d6*/ 	.byte	0x05
	.zero		1


	//   ....[29]....
        /*02d8*/ 	.word	0x000009b0
        /*02dc*/ 	.word	0x000000ff
        /*02e0*/ 	.word	0x000000e8
        /*02e4*/ 	.short	0x0100
        /*02e6*/ 	.byte	0x05
	.zero		1


	//   ....[30]....
        /*02e8*/ 	.word	0x00000af0
        /*02ec*/ 	.word	0x000000ff
        /*02f0*/ 	.word	0x000000f0
        /*02f4*/ 	.short	0x0100
        /*02f6*/ 	.byte	0x05
	.zero		1


	//   ....[31]....
        /*02f8*/ 	.word	0x00000b00
        /*02fc*/ 	.word	0x000000ff
        /*0300*/ 	.word	0x00000100
        /*0304*/ 	.short	0x0100
        /*0306*/ 	.byte	0x05
	.zero		1


	//   ....[32]....
        /*0308*/ 	.word	0x00000b10
        /*030c*/ 	.word	0x000000ff
        /*0310*/ 	.word	0x000000f8
        /*0314*/ 	.short	0x0100
        /*0316*/ 	.byte	0x05
	.zero		1


	//   ....[33]....
        /*0318*/ 	.word	0x00000b20
        /*031c*/ 	.word	0x000000ff
        /*0320*/ 	.word	0x00000108
        /*0324*/ 	.short	0x0100
        /*0326*/ 	.byte	0x05
	.zero		1


	//   ....[34]....
        /*0328*/ 	.word	0x00000c50
        /*032c*/ 	.word	0x000000ff
        /*0330*/ 	.word	0x00000110
        /*0334*/ 	.short	0x0100
        /*0336*/ 	.byte	0x07
	.zero		1


	//   ....[35]....
        /*0338*/ 	.word	0x00000c60
        /*033c*/ 	.word	0x000000ff
        /*0340*/ 	.word	0x00000130
        /*0344*/ 	.short	0x0100
        /*0346*/ 	.byte	0x07
	.zero		1


	//   ....[36]....
        /*0348*/ 	.word	0x00000c70
        /*034c*/ 	.word	0x000000ff
        /*0350*/ 	.word	0x00000118
        /*0354*/ 	.short	0x0100
        /*0356*/ 	.byte	0x07
	.zero		1


	//   ....[37]....
        /*0358*/ 	.word	0x00000c80
        /*035c*/ 	.word	0x000000ff
        /*0360*/ 	.word	0x00000138
        /*0364*/ 	.short	0x0100
        /*0366*/ 	.byte	0x07
	.zero		1


	//   ....[38]....
        /*0368*/ 	.word	0x00000c90
        /*036c*/ 	.word	0x000000ff
        /*0370*/ 	.word	0x00000120
        /*0374*/ 	.short	0x0100
        /*0376*/ 	.byte	0x07
	.zero		1


	//   ....[39]....
        /*0378*/ 	.word	0x00000ca0
        /*037c*/ 	.word	0x000000ff
        /*0380*/ 	.word	0x00000140
        /*0384*/ 	.short	0x0100
        /*0386*/ 	.byte	0x07
	.zero		1


	//   ....[40]....
        /*0388*/ 	.word	0x00000cb0
        /*038c*/ 	.word	0x000000ff
        /*0390*/ 	.word	0x00000128
        /*0394*/ 	.short	0x0100
        /*0396*/ 	.byte	0x07
	.zero		1


	//   ....[41]....
        /*0398*/ 	.word	0x00000cc0
        /*039c*/ 	.word	0x000000ff
        /*03a0*/ 	.word	0x00000148
        /*03a4*/ 	.short	0x0100
        /*03a6*/ 	.byte	0x07
	.zero		1


	//   ....[42]....
        /*03a8*/ 	.word	0x00000db0
        /*03ac*/ 	.word	0x000000ff
        /*03b0*/ 	.word	0x00000150
        /*03b4*/ 	.short	0x0100
        /*03b6*/ 	.byte	0x05
	.zero		1


	//   ....[43]....
        /*03b8*/ 	.word	0x00000dc0
        /*03bc*/ 	.word	0x000000ff
        /*03c0*/ 	.word	0x00000160
        /*03c4*/ 	.short	0x0100
        /*03c6*/ 	.byte	0x05
	.zero		1


	//   ....[44]....
        /*03c8*/ 	.word	0x00000dd0
        /*03cc*/ 	.word	0x000000ff
        /*03d0*/ 	.word	0x00000158
        /*03d4*/ 	.short	0x0100
        /*03d6*/ 	.byte	0x05
	.zero		1


	//   ....[45]....
        /*03d8*/ 	.word	0x00000de0
        /*03dc*/ 	.word	0x000000ff
        /*03e0*/ 	.word	0x00000168
        /*03e4*/ 	.short	0x0100
        /*03e6*/ 	.byte	0x05
	.zero		1


	//   ....[46]....
        /*03e8*/ 	.word	0x000016b0
        /*03ec*/ 	.word	0x00000002
        /*03f0*/ 	.word	0x00000160
        /*03f4*/ 	.short	0x010a
        /*03f6*/ 	.byte	0xff
	.zero		1


	//   ....[47]....
        /*03f8*/ 	.word	0x000016e0
        /*03fc*/ 	.word	0x00000002
        /*0400*/ 	.word	0x00000150
        /*0404*/ 	.short	0x0101
        /*0406*/ 	.byte	0xff
	.zero		1


	//   ....[48]....
        /*0408*/ 	.word	0x000017b0
        /*040c*/ 	.word	0x000000ff
        /*0410*/ 	.word	0x00000050
        /*0414*/ 	.short	0x010a
        /*0416*/ 	.byte	0x08
	.zero		1


	//   ....[49]....
        /*0418*/ 	.word	0x00001860
        /*041c*/ 	.word	0x000000ff
        /*0420*/ 	.word	0x00000050
        /*0424*/ 	.short	0x010a
        /*0426*/ 	.byte	0x21
	.zero		1


	//   ....[50]....
        /*0428*/ 	.word	0x000019b0
        /*042c*/ 	.word	0x000000ff
        /*0430*/ 	.word	0x00000050
        /*0434*/ 	.short	0x010a
        /*0436*/ 	.byte	0x08
	.zero		1


	//   ....[51]....
        /*0438*/ 	.word	0x00001b10
        /*043c*/ 	.word	0x000000ff
        /*0440*/ 	.word	0x000000e8
        /*0444*/ 	.short	0x0101
        /*0446*/ 	.byte	0x04
	.zero		1


	//   ....[52]....
        /*0448*/ 	.word	0x00001b30
        /*044c*/ 	.word	0x000000ff
        /*0450*/ 	.word	0x00000050
        /*0454*/ 	.short	0x010a
        /*0456*/ 	.byte	0x08
	.zero		1


	//   ....[53]....
        /*0458*/ 	.word	0x00001bc0
        /*045c*/ 	.word	0x000000ff
        /*0460*/ 	.word	0x00000050
        /*0464*/ 	.short	0x010a
        /*0466*/ 	.byte	0x19
	.zero		1


	//   ....[54]....
        /*0468*/ 	.word	0x00001d10
        /*046c*/ 	.word	0x000000ff
        /*0470*/ 	.word	0x00000050
        /*0474*/ 	.short	0x010a
        /*0476*/ 	.byte	0x08
	.zero		1


	//   ....[55]....
        /*0478*/ 	.word	0x00001ea0
        /*047c*/ 	.word	0x00000002
        /*0480*/ 	.word	0x000000f0
        /*0484*/ 	.short	0x010a
        /*0486*/ 	.byte	0xff
	.zero		1


	//   ....[56]....
        /*0488*/ 	.word	0x00001f60
        /*048c*/ 	.word	0x00000002
        /*0490*/ 	.word	0x00000000
        /*0494*/ 	.short	0x0101
        /*0496*/ 	.byte	0xff
	.zero		1


	//   ....[57]....
        /*0498*/ 	.word	0x000024c0
        /*049c*/ 	.word	0x000000ff
        /*04a0*/ 	.word	0x00000000
        /*04a4*/ 	.short	0x010a
        /*04a6*/ 	.byte	0x05
	.zero		1


	//   ....[58]....
        /*04a8*/ 	.word	0x00002550
        /*04ac*/ 	.word	0x000000ff
        /*04b0*/ 	.word	0x00000000
        /*04b4*/ 	.short	0x010a
        /*04b6*/ 	.byte	0x05
	.zero		1


	//   ....[59]....
        /*04b8*/ 	.word	0x000025e0
        /*04bc*/ 	.word	0x000000ff
        /*04c0*/ 	.word	0x00000000
        /*04c4*/ 	.short	0x010a
        /*04c6*/ 	.byte	0x05
	.zero		1


	//   ....[60]....
        /*04c8*/ 	.word	0x00002670
        /*04cc*/ 	.word	0x000000ff
        /*04d0*/ 	.word	0x00000000
        /*04d4*/ 	.short	0x010a
        /*04d6*/ 	.byte	0x05
	.zero		1


	//   ....[61]....
        /*04d8*/ 	.word	0x00002700
        /*04dc*/ 	.word	0x000000ff
        /*04e0*/ 	.word	0x00000000
        /*04e4*/ 	.short	0x010a
        /*04e6*/ 	.byte	0x05
	.zero		1


	//   ....[62]....
        /*04e8*/ 	.word	0x00002790
        /*04ec*/ 	.word	0x000000ff
        /*04f0*/ 	.word	0x00000000
        /*04f4*/ 	.short	0x010a
        /*04f6*/ 	.byte	0x05
	.zero		1


	//   ....[63]....
        /*04f8*/ 	.word	0x00002820
        /*04fc*/ 	.word	0x000000ff
        /*0500*/ 	.word	0x00000000
        /*0504*/ 	.short	0x010a
        /*0506*/ 	.byte	0x05
	.zero		1


	//   ....[64]....
        /*0508*/ 	.word	0x000028b0
        /*050c*/ 	.word	0x000000ff
        /*0510*/ 	.word	0x00000000
        /*0514*/ 	.short	0x010a
        /*0516*/ 	.byte	0x05
	.zero		1


	//   ....[65]....
        /*0518*/ 	.word	0x00002940
        /*051c*/ 	.word	0x000000ff
        /*0520*/ 	.word	0x00000000
        /*0524*/ 	.short	0x010a
        /*0526*/ 	.byte	0x05
	.zero		1


	//   ....[66]....
        /*0528*/ 	.word	0x000029e0
        /*052c*/ 	.word	0x00000000
        /*0530*/ 	.word	0x00000000
        /*0534*/ 	.short	0x010a
        /*0536*/ 	.byte	0xff
	.zero		1


	//   ....[67]....
        /*0538*/ 	.word	0x00002b00
        /*053c*/ 	.word	0x00000000
        /*0540*/ 	.word	0x00000150
        /*0544*/ 	.short	0x010a
        /*0546*/ 	.byte	0xff
	.zero		1


	//   ....[68]....
        /*0548*/ 	.word	0x00002b70
        /*054c*/ 	.word	0x00000000
        /*0550*/ 	.word	0x00000000
        /*0554*/ 	.short	0x0101
        /*0556*/ 	.byte	0xff
	.zero		1


	//   ....[69]....
        /*0558*/ 	.word	0x00002b90
        /*055c*/ 	.word	0x000000ff
        /*0560*/ 	.word	0x00000100
        /*0564*/ 	.short	0x010a
        /*0566*/ 	.byte	0x05
	.zero		1


	//   ....[70]....
        /*0568*/ 	.word	0x00002cb0
        /*056c*/ 	.word	0x00000000
        /*0570*/ 	.word	0x000000f0
        /*0574*/ 	.short	0x010a
        /*0576*/ 	.byte	0xff
	.zero		1


	//   ....[71]....
        /*0578*/ 	.word	0x00002db0
        /*057c*/ 	.word	0x00000000
        /*0580*/ 	.word	0x00000000
        /*0584*/ 	.short	0x0101
        /*0586*/ 	.byte	0xff
	.zero		1


	//   ....[72]....
        /*0588*/ 	.word	0x00002e40
        /*058c*/ 	.word	0x000000ff
        /*0590*/ 	.word	0x00000100
        /*0594*/ 	.short	0x0106
        /*0596*/ 	.byte	0x05
	.zero		1


	//   ....[73]....
        /*0598*/ 	.word	0x00002e60
        /*059c*/ 	.word	0x000000ff
        /*05a0*/ 	.word	0x00000100
        /*05a4*/ 	.short	0x010a
        /*05a6*/ 	.byte	0x05
	.zero		1


	//   ....[74]....
        /*05a8*/ 	.word	0x00002ef0
        /*05ac*/ 	.word	0x000000ff
        /*05b0*/ 	.word	0x00000100
        /*05b4*/ 	.short	0x0106
        /*05b6*/ 	.byte	0x04
	.zero		1


	//   ....[75]....
        /*05b8*/ 	.word	0x00002f30
        /*05bc*/ 	.word	0x00000000
        /*05c0*/ 	.word	0x00000100
        /*05c4*/ 	.short	0x010a
        /*05c6*/ 	.byte	0xff
	.zero		1


	//   ....[76]....
        /*05c8*/ 	.word	0x00003430
        /*05cc*/ 	.word	0x00000000
        /*05d0*/ 	.word	0x000000f0
        /*05d4*/ 	.short	0x010a
        /*05d6*/ 	.byte	0xff
	.zero		1


	//   ....[77]....
        /*05d8*/ 	.word	0x00003530
        /*05dc*/ 	.word	0x00000003
        /*05e0*/ 	.word	0x00000000
        /*05e4*/ 	.short	0x0101
        /*05e6*/ 	.byte	0xff
	.zero		1


	//   ....[78]....
        /*05e8*/ 	.word	0x00003540
        /*05ec*/ 	.word	0x000000ff
        /*05f0*/ 	.word	0x00000000
        /*05f4*/ 	.short	0x010a
        /*05f6*/ 	.byte	0x04
	.zero		1


	//   ....[79]....
        /*05f8*/ 	.word	0x000035c0
        /*05fc*/ 	.word	0x000000ff
        /*0600*/ 	.word	0x00000130
        /*0604*/ 	.short	0x010a
        /*0606*/ 	.byte	0x08
	.zero		1


	//   ....[80]....
        /*0608*/ 	.word	0x000036a0
        /*060c*/ 	.word	0x000000ff
        /*0610*/ 	.word	0x00000000
        /*0614*/ 	.short	0x010a
        /*0616*/ 	.byte	0x07
	.zero		1


	//   ....[81]....
        /*0618*/ 	.word	0x000037e0
        /*061c*/ 	.word	0x000000ff
        /*0620*/ 	.word	0x00000000
        /*0624*/ 	.short	0x010a
        /*0626*/ 	.byte	0x04
	.zero		1


	//   ....[82]....
        /*0628*/ 	.word	0x000039d0
        /*062c*/ 	.word	0x000000ff
        /*0630*/ 	.word	0x00000000
        /*0634*/ 	.short	0x010a
        /*0636*/ 	.byte	0x05
	.zero		1


	//   ....[83]....
        /*0638*/ 	.word	0x00003a60
        /*063c*/ 	.word	0x000000ff
        /*0640*/ 	.word	0x00000000
        /*0644*/ 	.short	0x010a
        /*0646*/ 	.byte	0x05
	.zero		1


	//   ....[84]....
        /*0648*/ 	.word	0x00003af0
        /*064c*/ 	.word	0x000000ff
        /*0650*/ 	.word	0x00000000
        /*0654*/ 	.short	0x010a
        /*0656*/ 	.byte	0x05
	.zero		1


	//   ....[85]....
        /*0658*/ 	.word	0x00003b80
        /*065c*/ 	.word	0x000000ff
        /*0660*/ 	.word	0x00000000
        /*0664*/ 	.short	0x010a
        /*0666*/ 	.byte	0x07
	.zero		1


	//   ....[86]....
        /*0668*/ 	.word	0x00004000
        /*066c*/ 	.word	0x00000000
        /*0670*/ 	.word	0x000000f0
        /*0674*/ 	.short	0x010a
        /*0676*/ 	.byte	0xff
	.zero		1


	//   ....[87]....
        /*0678*/ 	.word	0x000040c0
        /*067c*/ 	.word	0x00000000
        /*0680*/ 	.word	0x00000000
        /*0684*/ 	.short	0x0101
        /*0686*/ 	.byte	0xff
	.zero		1


	//   ....[88]....
        /*0688*/ 	.word	0x000043e0
        /*068c*/ 	.word	0x000000ff
        /*0690*/ 	.word	0x000000e8
        /*0694*/ 	.short	0x010a
        /*0696*/ 	.byte	0x07
	.zero		1


	//   ....[89]....
        /*0698*/ 	.word	0x000045d0
        /*069c*/ 	.word	0x000000ff
        /*06a0*/ 	.word	0x000000c0
        /*06a4*/ 	.short	0x010a
        /*06a6*/ 	.byte	0x07
	.zero		1


	//   ....[90]....
        /*06a8*/ 	.word	0x00004740
        /*06ac*/ 	.word	0x000000ff
        /*06b0*/ 	.word	0x000000a0
        /*06b4*/ 	.short	0x010b
        /*06b6*/ 	.byte	0x07
	.zero		1


	//   ....[91]....
        /*06b8*/ 	.word	0x00004750
        /*06bc*/ 	.word	0x000000ff
        /*06c0*/ 	.word	0x00000000
        /*06c4*/ 	.short	0x0101
        /*06c6*/ 	.byte	0x08
	.zero		1


	//   ....[92]....
        /*06c8*/ 	.word	0x00004760
        /*06cc*/ 	.word	0x000000ff
        /*06d0*/ 	.word	0x000000c8
        /*06d4*/ 	.short	0x010a
        /*06d6*/ 	.byte	0x07
	.zero		1


	//   ....[93]....
        /*06d8*/ 	.word	0x000048b0
        /*06dc*/ 	.word	0x000000ff
        /*06e0*/ 	.word	0x000000a8
        /*06e4*/ 	.short	0x010b
        /*06e6*/ 	.byte	0x07
	.zero		1


	//   ....[94]....
        /*06e8*/ 	.word	0x000048c0
        /*06ec*/ 	.word	0x000000ff
        /*06f0*/ 	.word	0x00000000
        /*06f4*/ 	.short	0x0101
        /*06f6*/ 	.byte	0x08
	.zero		1


	//   ....[95]....
        /*06f8*/ 	.word	0x000048d0
        /*06fc*/ 	.word	0x000000ff
        /*0700*/ 	.word	0x000000d0
        /*0704*/ 	.short	0x010a
        /*0706*/ 	.byte	0x07
	.zero		1


	//   ....[96]....
        /*0708*/ 	.word	0x00004a50
        /*070c*/ 	.word	0x000000ff
        /*0710*/ 	.word	0x000000b0
        /*0714*/ 	.short	0x010b
        /*0716*/ 	.byte	0x07
	.zero		1


	//   ....[97]....
        /*0718*/ 	.word	0x00004a90
        /*071c*/ 	.word	0x000000ff
        /*0720*/ 	.word	0x00000000
        /*0724*/ 	.short	0x0101
        /*0726*/ 	.byte	0x08
	.zero		1


	//   ....[98]....
        /*0728*/ 	.word	0x00004ad0
        /*072c*/ 	.word	0x000000ff
        /*0730*/ 	.word	0x000000d8
        /*0734*/ 	.short	0x010a
        /*0736*/ 	.byte	0x07
	.zero		1


	//   ....[99]....
        /*0738*/ 	.word	0x00004d10
        /*073c*/ 	.word	0x000000ff
        /*0740*/ 	.word	0x000000b8
        /*0744*/ 	.short	0x010b
        /*0746*/ 	.byte	0x07
	.zero		1


	//   ....[100]....
        /*0748*/ 	.word	0x00004d30
        /*074c*/ 	.word	0x000000ff
        /*0750*/ 	.word	0x00000000
        /*0754*/ 	.short	0x0101
        /*0756*/ 	.byte	0x0d
	.zero		1


	//   ....[101]....
        /*0758*/ 	.word	0x00004d60
        /*075c*/ 	.word	0x000000ff
        /*0760*/ 	.word	0x000000c0
        /*0764*/ 	.short	0x010a
        /*0766*/ 	.byte	0x07
	.zero		1


	//   ....[102]....
        /*0768*/ 	.word	0x00004d80
        /*076c*/ 	.word	0x000000ff
        /*0770*/ 	.word	0x000000c8
        /*0774*/ 	.short	0x010a
        /*0776*/ 	.byte	0x07
	.zero		1


	//   ....[103]....
        /*0778*/ 	.word	0x00004da0
        /*077c*/ 	.word	0x000000ff
        /*0780*/ 	.word	0x000000d0
        /*0784*/ 	.short	0x010a
        /*0786*/ 	.byte	0x07
	.zero		1


	//   ....[104]....
        /*0788*/ 	.word	0x00004de0
        /*078c*/ 	.word	0x00000000
        /*0790*/ 	.word	0x000000d8
        /*0794*/ 	.short	0x010a
        /*0796*/ 	.byte	0xff
	.zero		1


	//   ....[105]....
        /*0798*/ 	.word	0x00005120
        /*079c*/ 	.word	0x00000000
        /*07a0*/ 	.word	0x000000f0
        /*07a4*/ 	.short	0x010a
        /*07a6*/ 	.byte	0xff
	.zero		1


	//   ....[106]....
        /*07a8*/ 	.word	0x00005230
        /*07ac*/ 	.word	0x00000000
        /*07b0*/ 	.word	0x00000000
        /*07b4*/ 	.short	0x0101
        /*07b6*/ 	.byte	0xff
	.zero		1


	//   ....[107]....
        /*07b8*/ 	.word	0x00005c50
        /*07bc*/ 	.word	0x00000002
        /*07c0*/ 	.word	0x000000a0
        /*07c4*/ 	.short	0x010a
        /*07c6*/ 	.byte	0xff
	.zero		1


	//   ....[108]....
        /*07c8*/ 	.word	0x00005c90
        /*07cc*/ 	.word	0x00000071
        /*07d0*/ 	.word	0x00000110
        /*07d4*/ 	.short	0x010a
        /*07d6*/ 	.byte	0xff
	.zero		1


	//   ....[109]....
        /*07d8*/ 	.word	0x00005dd0
        /*07dc*/ 	.word	0x00000002
        /*07e0*/ 	.word	0x000000a0
        /*07e4*/ 	.short	0x010a
        /*07e6*/ 	.byte	0xff
	.zero		1


	//   ....[110]....
        /*07e8*/ 	.word	0x00005ef0
        /*07ec*/ 	.word	0x00000000
        /*07f0*/ 	.word	0x00000000
        /*07f4*/ 	.short	0x0101
        /*07f6*/ 	.byte	0xff
	.zero		1


	//   ....[111]....
        /*07f8*/ 	.word	0x00005f70
        /*07fc*/ 	.word	0x00000071
        /*0800*/ 	.word	0x00000110
        /*0804*/ 	.short	0x010a
        /*0806*/ 	.byte	0xff
	.zero		1


	//   ....[112]....
        /*0808*/ 	.word	0x00006ac0
        /*080c*/ 	.word	0x00000000
        /*0810*/ 	.word	0x000000a0
        /*0814*/ 	.short	0x010a
        /*0816*/ 	.byte	0xff
	.zero		1


	//   ....[113]....
        /*0818*/ 	.word	0x00006b80
        /*081c*/ 	.word	0x00000000
        /*0820*/ 	.word	0x000000a0
        /*0824*/ 	.short	0x010a
        /*0826*/ 	.byte	0xff
	.zero		1


	//   ....[114]....
        /*0828*/ 	.word	0x00006cb0
        /*082c*/ 	.word	0x00000000
        /*0830*/ 	.word	0x00000000
        /*0834*/ 	.short	0x0101
        /*0836*/ 	.byte	0xff
	.zero		1


	//   ....[115]....
        /*0838*/ 	.word	0x00007820
        /*083c*/ 	.word	0x00000000
        /*0840*/ 	.word	0x000000a0
        /*0844*/ 	.short	0x010a
        /*0846*/ 	.byte	0xff
	.zero		1


	//   ....[116]....
        /*0848*/ 	.word	0x000078e0
        /*084c*/ 	.word	0x00000000
        /*0850*/ 	.word	0x000000a0
        /*0854*/ 	.short	0x010a
        /*0856*/ 	.byte	0xff
	.zero		1


	//   ....[117]....
        /*0858*/ 	.word	0x00007a10
        /*085c*/ 	.word	0x00000000
        /*0860*/ 	.word	0x00000000
        /*0864*/ 	.short	0x0101
        /*0866*/ 	.byte	0xff
	.zero		1


	//   ....[118]....
        /*0868*/ 	.word	0x000085b0
        /*086c*/ 	.word	0x00000000
        /*0870*/ 	.word	0x000000a0
        /*0874*/ 	.short	0x010a
        /*0876*/ 	.byte	0xff
	.zero		1


	//   ....[119]....
        /*0878*/ 	.word	0x00008670
        /*087c*/ 	.word	0x00000000
        /*0880*/ 	.word	0x000000a0
        /*0884*/ 	.short	0x010a
        /*0886*/ 	.byte	0xff
	.zero		1


	//   ....[120]....
        /*0888*/ 	.word	0x000087a0
        /*088c*/ 	.word	0x00000000
        /*0890*/ 	.word	0x00000000
        /*0894*/ 	.short	0x0101
        /*0896*/ 	.byte	0xff
	.zero		1


	//   ....[121]....
        /*0898*/ 	.word	0x00008be0
        /*089c*/ 	.word	0x000000ff
        /*08a0*/ 	.word	0x00000000
        /*08a4*/ 	.short	0x0101
        /*08a6*/ 	.byte	0x05
	.zero		1


	//   ....[122]....
        /*08a8*/ 	.word	0x00009420
        /*08ac*/ 	.word	0x00000002
        /*08b0*/ 	.word	0x00000160
        /*08b4*/ 	.short	0x010a
        /*08b6*/ 	.byte	0xff
	.zero		1


	//   ....[123]....
        /*08b8*/ 	.word	0x00009480
        /*08bc*/ 	.word	0x00000002
        /*08c0*/ 	.word	0x00000050
        /*08c4*/ 	.short	0x010a
        /*08c6*/ 	.byte	0xff
	.zero		1


	//   ....[124]....
        /*08c8*/ 	.word	0x000094e0
        /*08cc*/ 	.word	0x00000002
        /*08d0*/ 	.word	0x00000050
        /*08d4*/ 	.short	0x010a
        /*08d6*/ 	.byte	0xff
	.zero		1


	//   ....[125]....
        /*08d8*/ 	.word	0x00009530
        /*08dc*/ 	.word	0x00000002
        /*08e0*/ 	.word	0x000000f0
        /*08e4*/ 	.short	0x010a
        /*08e6*/ 	.byte	0xff
	.zero		1


	//   ....[126]....
        /*08e8*/ 	.word	0x00009590
        /*08ec*/ 	.word	0x00000000
        /*08f0*/ 	.word	0x00000000
        /*08f4*/ 	.short	0x010a
        /*08f6*/ 	.byte	0xff
	.zero		1


	//   ....[127]....
        /*08f8*/ 	.word	0x000095f0
        /*08fc*/ 	.word	0x00000000
        /*0900*/ 	.word	0x00000000
        /*0904*/ 	.short	0x010a
        /*0906*/ 	.byte	0xff
	.zero		1


	//   ....[128]....
        /*0908*/ 	.word	0x00009650
        /*090c*/ 	.word	0x00000000
        /*0910*/ 	.word	0x00000000
        /*0914*/ 	.short	0x010a
        /*0916*/ 	.byte	0xff
	.zero		1


	//   ....[129]....
        /*0918*/ 	.word	0x000096b0
        /*091c*/ 	.word	0x00000000
        /*0920*/ 	.word	0x00000000
        /*0924*/ 	.short	0x010a
        /*0926*/ 	.byte	0xff
	.zero		1


	//   ....[130]....
        /*0928*/ 	.word	0x00009710
        /*092c*/ 	.word	0x00000000
        /*0930*/ 	.word	0x00000000
        /*0934*/ 	.short	0x010a
        /*0936*/ 	.byte	0xff
	.zero		1


	//   ....[131]....
        /*0938*/ 	.word	0x00009770
        /*093c*/ 	.word	0x00000000
        /*0940*/ 	.word	0x00000000
        /*0944*/ 	.short	0x010a
        /*0946*/ 	.byte	0xff
	.zero		1


	//   ....[132]....
        /*0948*/ 	.word	0x000097d0
        /*094c*/ 	.word	0x00000000
        /*0950*/ 	.word	0x00000000
        /*0954*/ 	.short	0x010a
        /*0956*/ 	.byte	0xff
	.zero		1


	//   ....[133]....
        /*0958*/ 	.word	0x00009830
        /*095c*/ 	.word	0x00000000
        /*0960*/ 	.word	0x00000000
        /*0964*/ 	.short	0x010a
        /*0966*/ 	.byte	0xff
	.zero		1


	//   ....[134]....
        /*0968*/ 	.word	0x00009890
        /*096c*/ 	.word	0x00000000
        /*0970*/ 	.word	0x00000000
        /*0974*/ 	.short	0x010a
        /*0976*/ 	.byte	0xff
	.zero		1


	//   ....[135]....
        /*0978*/ 	.word	0x000098e0
        /*097c*/ 	.word	0x00000000
        /*0980*/ 	.word	0x00000150
        /*0984*/ 	.short	0x010a
        /*0986*/ 	.byte	0xff
	.zero		1


	//   ....[136]....
        /*0988*/ 	.word	0x00009940
        /*098c*/ 	.word	0x00000000
        /*0990*/ 	.word	0x00000100
        /*0994*/ 	.short	0x010a
        /*0996*/ 	.byte	0xff
	.zero		1


	//   ....[137]....
        /*0998*/ 	.word	0x00009990
        /*099c*/ 	.word	0x00000000
        /*09a0*/ 	.word	0x000000f0
        /*09a4*/ 	.short	0x010a
        /*09a6*/ 	.byte	0xff
	.zero		1


	//   ....[138]....
        /*09a8*/ 	.word	0x000099f0
        /*09ac*/ 	.word	0x00000000
        /*09b0*/ 	.word	0x00000100
        /*09b4*/ 	.short	0x010a
        /*09b6*/ 	.byte	0xff
	.zero		1


	//   ....[139]....
        /*09b8*/ 	.word	0x00009a40
        /*09bc*/ 	.word	0x00000000
        /*09c0*/ 	.word	0x000000f0
        /*09c4*/ 	.short	0x010a
        /*09c6*/ 	.byte	0xff
	.zero		1


	//   ....[140]....
        /*09c8*/ 	.word	0x00009aa0
        /*09cc*/ 	.word	0x00000002
        /*09d0*/ 	.word	0x00000130
        /*09d4*/ 	.short	0x010a
        /*09d6*/ 	.byte	0xff
	.zero		1


	//   ....[141]....
        /*09d8*/ 	.word	0x00009b00
        /*09dc*/ 	.word	0x00000000
        /*09e0*/ 	.word	0x00000000
        /*09e4*/ 	.short	0x010a
        /*09e6*/ 	.byte	0xff
	.zero		1


	//   ....[142]....
        /*09e8*/ 	.word	0x00009b60
        /*09ec*/ 	.word	0x00000000
        /*09f0*/ 	.word	0x00000000
        /*09f4*/ 	.short	0x010a
        /*09f6*/ 	.byte	0xff
	.zero		1


	//   ....[143]....
        /*09f8*/ 	.word	0x00009bc0
        /*09fc*/ 	.word	0x00000000
        /*0a00*/ 	.word	0x00000000
        /*0a04*/ 	.short	0x010a
        /*0a06*/ 	.byte	0xff
	.zero		1


	//   ....[144]....
        /*0a08*/ 	.word	0x00009c20
        /*0a0c*/ 	.word	0x00000000
        /*0a10*/ 	.word	0x00000000
        /*0a14*/ 	.short	0x010a
        /*0a16*/ 	.byte	0xff
	.zero		1


	//   ....[145]....
        /*0a18*/ 	.word	0x00009c80
        /*0a1c*/ 	.word	0x00000000
        /*0a20*/ 	.word	0x00000000
        /*0a24*/ 	.short	0x010a
        /*0a26*/ 	.byte	0xff
	.zero		1


	//   ....[146]....
        /*0a28*/ 	.word	0x00009cd0
        /*0a2c*/ 	.word	0x00000000
        /*0a30*/ 	.word	0x000000f0
        /*0a34*/ 	.short	0x010a
        /*0a36*/ 	.byte	0xff
	.zero		1


	//   ....[147]....
        /*0a38*/ 	.word	0x00009d30
        /*0a3c*/ 	.word	0x00000000
        /*0a40*/ 	.word	0x000000e8
        /*0a44*/ 	.short	0x010a
        /*0a46*/ 	.byte	0xff
	.zero		1


	//   ....[148]....
        /*0a48*/ 	.word	0x00009d90
        /*0a4c*/ 	.word	0x00000000
        /*0a50*/ 	.word	0x000000c0
        /*0a54*/ 	.short	0x010a
        /*0a56*/ 	.byte	0xff
	.zero		1


	//   ....[149]....
        /*0a58*/ 	.word	0x00009df0
        /*0a5c*/ 	.word	0x00000000
        /*0a60*/ 	.word	0x000000c8
        /*0a64*/ 	.short	0x010a
        /*0a66*/ 	.byte	0xff
	.zero		1


	//   ....[150]....
        /*0a68*/ 	.word	0x00009e50
        /*0a6c*/ 	.word	0x00000000
        /*0a70*/ 	.word	0x000000d0
        /*0a74*/ 	.short	0x010a
        /*0a76*/ 	.byte	0xff
	.zero		1


	//   ....[151]....
        /*0a78*/ 	.word	0x00009eb0
        /*0a7c*/ 	.word	0x00000000
        /*0a80*/ 	.word	0x000000d8
        /*0a84*/ 	.short	0x010a
        /*0a86*/ 	.byte	0xff
	.zero		1


	//   ....[152]....
        /*0a88*/ 	.word	0x00009f10
        /*0a8c*/ 	.word	0x00000000
        /*0a90*/ 	.word	0x000000c0
        /*0a94*/ 	.short	0x010a
        /*0a96*/ 	.byte	0xff
	.zero		1


	//   ....[153]....
        /*0a98*/ 	.word	0x00009f70
        /*0a9c*/ 	.word	0x00000000
        /*0aa0*/ 	.word	0x000000c8
        /*0aa4*/ 	.short	0x010a
        /*0aa6*/ 	.byte	0xff
	.zero		1


	//   ....[154]....
        /*0aa8*/ 	.word	0x00009fd0
        /*0aac*/ 	.word	0x00000000
        /*0ab0*/ 	.word	0x000000d0
        /*0ab4*/ 	.short	0x010a
        /*0ab6*/ 	.byte	0xff
	.zero		1


	//   ....[155]....
        /*0ab8*/ 	.word	0x0000a020
        /*0abc*/ 	.word	0x00000000
        /*0ac0*/ 	.word	0x000000f0
        /*0ac4*/ 	.short	0x010a
        /*0ac6*/ 	.byte	0xff
	.zero		1


	//   ....[156]....
        /*0ac8*/ 	.word	0x0000a070
        /*0acc*/ 	.word	0x00000002
        /*0ad0*/ 	.word	0x000000a0
        /*0ad4*/ 	.short	0x010a
        /*0ad6*/ 	.byte	0xff
	.zero		1


	//   ....[157]....
        /*0ad8*/ 	.word	0x0000a0c0
        /*0adc*/ 	.word	0x00000071
        /*0ae0*/ 	.word	0x00000110
        /*0ae4*/ 	.short	0x010a
        /*0ae6*/ 	.byte	0xff
	.zero		1


	//   ....[158]....
        /*0ae8*/ 	.word	0x0000a110
        /*0aec*/ 	.word	0x00000000
        /*0af0*/ 	.word	0x000000a0
        /*0af4*/ 	.short	0x010a
        /*0af6*/ 	.byte	0xff
	.zero		1


	//   ....[159]....
        /*0af8*/ 	.word	0x0000a160
        /*0afc*/ 	.word	0x00000000
        /*0b00*/ 	.word	0x000000a0
        /*0b04*/ 	.short	0x010a
        /*0b06*/ 	.byte	0xff
	.zero		1


	//   ....[160]....
        /*0b08*/ 	.word	0x0000a1b0
        /*0b0c*/ 	.word	0x00000000
        /*0b10*/ 	.word	0x000000a0
        /*0b14*/ 	.short	0x010a
        /*0b16*/ 	.byte	0xff
	.zero		1


	//----- nvinfo : EIATTR_NUM_MBARRIERS
	.align		4
.L_48:
        /*0b18*/ 	.byte	0x03, 0x38
        /*0b1a*/ 	.short	0x002e


	//----- nvinfo : EIATTR_EXIT_INSTR_OFFSETS
	.align		4
        /*0b1c*/ 	.byte	0x04, 0x1c
        /*0b1e*/ 	.short	(.L_50 - .L_49)


	//   ....[0]....
.L_49:
        /*0b20*/ 	.word	0x00002a10


	//   ....[1]....
        /*0b24*/ 	.word	0x00002f00


	//   ....[2]....
        /*0b28*/ 	.word	0x00002f60


	//   ....[3]....
        /*0b2c*/ 	.word	0x00003de0


	//   ....[4]....
        /*0b30*/ 	.word	0x00004e10


	//   ....[5]....
        /*0b34*/ 	.word	0x00004e50


	//   ....[6]....
        /*0b38*/ 	.word	0x00009410


	//----- nvinfo : EIATTR_MAX_THREADS
	.align		4
.L_50:
        /*0b3c*/ 	.byte	0x04, 0x05
        /*0b3e*/ 	.short	(.L_52 - .L_51)
.L_51:
        /*0b40*/ 	.word	0x00000100
        /*0b44*/ 	.word	0x00000001
        /*0b48*/ 	.word	0x00000001


	//----- nvinfo : EIATTR_CRS_STACK_SIZE
	.align		4
.L_52:
        /*0b4c*/ 	.byte	0x04, 0x1e
        /*0b4e*/ 	.short	(.L_54 - .L_53)
.L_53:
        /*0b50*/ 	.word	0x00000000


	//----- nvinfo : EIATTR_CBANK_PARAM_SIZE
	.align		4
.L_54:
        /*0b54*/ 	.byte	0x03, 0x19
        /*0b56*/ 	.short	0x0800


	//----- nvinfo : EIATTR_PARAM_CBANK
	.align		4
        /*0b58*/ 	.byte	0x04, 0x0a
        /*0b5a*/ 	.short	(.L_56 - .L_55)
	.align		4
.L_55:
        /*0b5c*/ 	.word	index@(.nv.constant0._ZN7cutlass13device_kernelINS_4gemm6kernel13GemmUniversalIN4cute5tupleIJiiiiEEENS1_10collective13CollectiveMmaINS1_35MainloopSm100TmaUmmaWarpSpecializedILi10ELi2ELi4ENS5_IJNS4_1CILi1EEESB_SB_EEEEENS5_IJNSA_ILi64EEENSA_ILi256EEESE_EEENS_12float_e4m3_tENS5_IJlSB_lEEESH_NS5_IJSB_llEEENS4_8TiledMMAINS4_8MMA_AtomIJNS4_10MMA_TraitsINS4_19SM100_MMA_F8F6F4_SSEJSH_SH_fSE_SF_NS4_17integral_constantINS4_4UMMA5MajorELSQ_0EEENSO_ISQ_LSQ_1EEENSO_INSP_7ScaleInELST_0EEESU_EEEEEENS4_6LayoutISC_NS5_IJNSA_ILi0EEESY_SY_EEEEENS5_IJNS4_10UnderscoreES11_S11_EEEEENS4_13SM90_TMA_LOADENS4_14ComposedLayoutINS4_7SwizzleILi2ELi4ELi3EEENS4_18smem_ptr_flag_bitsILi8EEENSX_INS5_IJNSA_ILi8EEESE_EEENS5_IJSE_SB_EEEEEEEvNS4_8identityES14_NS15_INS16_ILi3ELi4ELi3EEES19_NSX_INS5_IJNSA_ILi128EEES1A_EEENS5_IJSB_S1H_EEEEEEEvS1F_EENS_8epilogue10collective18CollectiveEpilogueINS1N_23Sm100TmaWarpSpecializedILi4ELi2ELi32ELb0ELb0EEEJSG_NS5_IJNSX_ISE_SB_EES1S_EEESH_SI_SH_SI_NS1N_6fusion15FusionCallbacksIS1R_NS1U_17LinearCombinationISH_fSH_fLNS_15FloatRoundStyleE2EEESG_S1T_JEEENS4_5SM1004TMEM4LOAD26SM100_TMEM_LOAD_16dp32b32xES14_S1E_NS4_39AutoVectorizingCopyWithAssumedAlignmentILi128EEENS4_14SM90_TMA_STOREES1E_S25_S25_EEEvvEEEEvNT_6ParamsE)
        /*0b60*/ 	.short	0x0380
        /*0b62*/ 	.short	0x0800


	//----- nvinfo : EIATTR_SW_WAR
	.align		4
.L_56:
        /*0b64*/ 	.byte	0x04, 0x36
        /*0b66*/ 	.short	(.L_58 - .L_57)
.L_57:
        /*0b68*/ 	.word	0x00000008
.L_58:


//--------------------- .nv.callgraph             --------------------------
	.section	.nv.callgraph,"",@"SHT_CUDA_CALLGRAPH"
	.align	4
	.sectionentsize	8
	.align		4
        /*0000*/ 	.word	0x00000000
	.align		4
        /*0004*/ 	.word	0xffffffff
	.align		4
        /*0008*/ 	.word	index@(_ZN7cutlass13device_kernelINS_4gemm6kernel13GemmUniversalIN4cute5tupleIJiiiiEEENS1_10collective13CollectiveMmaINS1_35MainloopSm100TmaUmmaWarpSpecializedILi10ELi2ELi4ENS5_IJNS4_1CILi1EEESB_SB_EEEEENS5_IJNSA_ILi64EEENSA_ILi256EEESE_EEENS_12float_e4m3_tENS5_IJlSB_lEEESH_NS5_IJSB_llEEENS4_8TiledMMAINS4_8MMA_AtomIJNS4_10MMA_TraitsINS4_19SM100_MMA_F8F6F4_SSEJSH_SH_fSE_SF_NS4_17integral_constantINS4_4UMMA5MajorELSQ_0EEENSO_ISQ_LSQ_1EEENSO_INSP_7ScaleInELST_0EEESU_EEEEEENS4_6LayoutISC_NS5_IJNSA_ILi0EEESY_SY_EEEEENS5_IJNS4_10UnderscoreES11_S11_EEEEENS4_13SM90_TMA_LOADENS4_14ComposedLayoutINS4_7SwizzleILi2ELi4ELi3EEENS4_18smem_ptr_flag_bitsILi8EEENSX_INS5_IJNSA_ILi8EEESE_EEENS5_IJSE_SB_EEEEEEEvNS4_8identityES14_NS15_INS16_ILi3ELi4ELi3EEES19_NSX_INS5_IJNSA_ILi128EEES1A_EEENS5_IJSB_S1H_EEEEEEEvS1F_EENS_8epilogue10collective18CollectiveEpilogueINS1N_23Sm100TmaWarpSpecializedILi4ELi2ELi32ELb0ELb0EEEJSG_NS5_IJNSX_ISE_SB_EES1S_EEESH_SI_SH_SI_NS1N_6fusion15FusionCallbacksIS1R_NS1U_17LinearCombinationISH_fSH_fLNS_15FloatRoundStyleE2EEESG_S1T_JEEENS4_5SM1004TMEM4LOAD26SM100_TMEM_LOAD_16dp32b32xES14_S1E_NS4_39AutoVectorizingCopyWithAssumedAlignmentILi128EEENS4_14SM90_TMA_STOREES1E_S25_S25_EEEvvEEEEvNT_6ParamsE)
	.align		4
        /*000c*/ 	.word	index@(__assertfail)
	.align		4
        /*0010*/ 	.word	0x00000000
	.align		4
        /*0014*/ 	.word	0xfffffffe
	.align		4
        /*0018*/ 	.word	0x00000000
	.align		4
        /*001c*/ 	.word	0xfffffffd
	.align		4
        /*0020*/ 	.word	0x00000000
	.align		4
        /*0024*/ 	.word	0xfffffffc


//--------------------- .nv.constant4             --------------------------
	.section	.nv.constant4,"a",@progbits
	.align	8
	.align		8
.nv.constant4:
        /*0000*/ 	.dword	__assertfail
	.align		8
        /*0008*/ 	.dword	__unnamed_1
	.align		8
        /*0010*/ 	.dword	__unnamed_2
	.align		8
        /*0018*/ 	.dword	__unnamed_3
	.align		8
        /*0020*/ 	.dword	_ZN40_INTERNAL_3fee5fbc_4_k_cu_5b38d18e_322314cuda3std3__45__cpo5beginE
	.align		8
        /*0028*/ 	.dword	_ZN40_INTERNAL_3fee5fbc_4_k_cu_5b38d18e_322314cuda3std3__45__cpo3endE
	.align		8
        /*0030*/ 	.dword	_ZN40_INTERNAL_3fee5fbc_4_k_cu_5b38d18e_322314cuda3std3__45__cpo6cbeginE
	.align		8
        /*0038*/ 	.dword	_ZN40_INTERNAL_3fee5fbc_4_k_cu_5b38d18e_322314cuda3std3__45__cpo4cendE
	.align		8
        /*0040*/ 	.dword	_ZN40_INTERNAL_3fee5fbc_4_k_cu_5b38d18e_322314cuda3std3__442_GLOBAL__N__3fee5fbc_4_k_cu_5b38d18e_322316ignoreE
	.align		8
        /*0048*/ 	.dword	_ZN40_INTERNAL_3fee5fbc_4_k_cu_5b38d18e_322314cuda3std3__419piecewise_constructE
	.align		8
        /*0050*/ 	.dword	_ZN40_INTERNAL_3fee5fbc_4_k_cu_5b38d18e_322314cuda3std3__48in_placeE
	.align		8
        /*0058*/ 	.dword	_ZN40_INTERNAL_3fee5fbc_4_k_cu_5b38d18e_322314cuda3std6ranges3__45__cpo4swapE
	.align		8
        /*0060*/ 	.dword	_ZN40_INTERNAL_3fee5fbc_4_k_cu_5b38d18e_322314cuda3std6ranges3__45__cpo9iter_moveE
	.align		8
        /*0068*/ 	.dword	_ZN40_INTERNAL_3fee5fbc_4_k_cu_5b38d18e_322314cute7productE
	.align		8
        /*0070*/ 	.dword	_ZN40_INTERNAL_3fee5fbc_4_k_cu_5b38d18e_322314cute1_E
	.align		8
        /*0078*/ 	.dword	$str$25
	.align		8
        /*0080*/ 	.dword	$str$26
	.align		8
        /*0088*/ 	.dword	$str$27
	.align		8
        /*0090*/ 	.dword	$str$28


//--------------------- .text._ZN7cutlass13device_kernelINS_4gemm6kernel13GemmUniversalIN4cute5tupleIJiiiiEEENS1_10collective13CollectiveMmaINS1_35MainloopSm100TmaUmmaWarpSpecializedILi10ELi2ELi4ENS5_IJNS4_1CILi1EEESB_SB_EEEEENS5_IJNSA_ILi64EEENSA_ILi256EEESE_EEENS_12float_e4m3_tENS5_IJlSB_lEEESH_NS5_IJSB_llEEENS4_8TiledMMAINS4_8MMA_AtomIJNS4_10MMA_TraitsINS4_19SM100_MMA_F8F6F4_SSEJSH_SH_fSE_SF_NS4_17integral_constantINS4_4UMMA5MajorELSQ_0EEENSO_ISQ_LSQ_1EEENSO_INSP_7ScaleInELST_0EEESU_EEEEEENS4_6LayoutISC_NS5_IJNSA_ILi0EEESY_SY_EEEEENS5_IJNS4_10UnderscoreES11_S11_EEEEENS4_13SM90_TMA_LOADENS4_14ComposedLayoutINS4_7SwizzleILi2ELi4ELi3EEENS4_18smem_ptr_flag_bitsILi8EEENSX_INS5_IJNSA_ILi8EEESE_EEENS5_IJSE_SB_EEEEEEEvNS4_8identityES14_NS15_INS16_ILi3ELi4ELi3EEES19_NSX_INS5_IJNSA_ILi128EEES1A_EEENS5_IJSB_S1H_EEEEEEEvS1F_EENS_8epilogue10collective18CollectiveEpilogueINS1N_23Sm100TmaWarpSpecializedILi4ELi2ELi32ELb0ELb0EEEJSG_NS5_IJNSX_ISE_SB_EES1S_EEESH_SI_SH_SI_NS1N_6fusion15FusionCallbacksIS1R_NS1U_17LinearCombinationISH_fSH_fLNS_15FloatRoundStyleE2EEESG_S1T_JEEENS4_5SM1004TMEM4LOAD26SM100_TMEM_LOAD_16dp32b32xES14_S1E_NS4_39AutoVectorizingCopyWithAssumedAlignmentILi128EEENS4_14SM90_TMA_STOREES1E_S25_S25_EEEvvEEEEvNT_6ParamsE --------------------------
	.section	.text._ZN7cutlass13device_kernelINS_4gemm6kernel13GemmUniversalIN4cute5tupleIJiiiiEEENS1_10collective13CollectiveMmaINS1_35MainloopSm100TmaUmmaWarpSpecializedILi10ELi2ELi4ENS5_IJNS4_1CILi1EEESB_SB_EEEEENS5_IJNSA_ILi64EEENSA_ILi256EEESE_EEENS_12float_e4m3_tENS5_IJlSB_lEEESH_NS5_IJSB_llEEENS4_8TiledMMAINS4_8MMA_AtomIJNS4_10MMA_TraitsINS4_19SM100_MMA_F8F6F4_SSEJSH_SH_fSE_SF_NS4_17integral_constantINS4_4UMMA5MajorELSQ_0EEENSO_ISQ_LSQ_1EEENSO_INSP_7ScaleInELST_0EEESU_EEEEEENS4_6LayoutISC_NS5_IJNSA_ILi0EEESY_SY_EEEEENS5_IJNS4_10UnderscoreES11_S11_EEEEENS4_13SM90_TMA_LOADENS4_14ComposedLayoutINS4_7SwizzleILi2ELi4ELi3EEENS4_18smem_ptr_flag_bitsILi8EEENSX_INS5_IJNSA_ILi8EEESE_EEENS5_IJSE_SB_EEEEEEEvNS4_8identityES14_NS15_INS16_ILi3ELi4ELi3EEES19_NSX_INS5_IJNSA_ILi128EEES1A_EEENS5_IJSB_S1H_EEEEEEEvS1F_EENS_8epilogue10collective18CollectiveEpilogueINS1N_23Sm100TmaWarpSpecializedILi4ELi2ELi32ELb0ELb0EEEJSG_NS5_IJNSX_ISE_SB_EES1S_EEESH_SI_SH_SI_NS1N_6fusion15FusionCallbacksIS1R_NS1U_17LinearCombinationISH_fSH_fLNS_15FloatRoundStyleE2EEESG_S1T_JEEENS4_5SM1004TMEM4LOAD26SM100_TMEM_LOAD_16dp32b32xES14_S1E_NS4_39AutoVectorizingCopyWithAssumedAlignmentILi128EEENS4_14SM90_TMA_STOREES1E_S25_S25_EEEvvEEEEvNT_6ParamsE,"ax",@progbits
	.align	128
.text._ZN7cutlass13device_kernelINS_4gemm6kernel13GemmUniversalIN4cute5tupleIJiiiiEEENS1_10collective13CollectiveMmaINS1_35MainloopSm100TmaUmmaWarpSpecializedILi10ELi2ELi4ENS5_IJNS4_1CILi1EEESB_SB_EEEEENS5_IJNSA_ILi64EEENSA_ILi256EEESE_EEENS_12float_e4m3_tENS5_IJlSB_lEEESH_NS5_IJSB_llEEENS4_8TiledMMAINS4_8MMA_AtomIJNS4_10MMA_TraitsINS4_19SM100_MMA_F8F6F4_SSEJSH_SH_fSE_SF_NS4_17integral_constantINS4_4UMMA5MajorELSQ_0EEENSO_ISQ_LSQ_1EEENSO_INSP_7ScaleInELST_0EEESU_EEEEEENS4_6LayoutISC_NS5_IJNSA_ILi0EEESY_SY_EEEEENS5_IJNS4_10UnderscoreES11_S11_EEEEENS4_13SM90_TMA_LOADENS4_14ComposedLayoutINS4_7SwizzleILi2ELi4ELi3EEENS4_18smem_ptr_flag_bitsILi8EEENSX_INS5_IJNSA_ILi8EEESE_EEENS5_IJSE_SB_EEEEEEEvNS4_8identityES14_NS15_INS16_ILi3ELi4ELi3EEES19_NSX_INS5_IJNSA_ILi128EEES1A_EEENS5_IJSB_S1H_EEEEEEEvS1F_EENS_8epilogue10collective18CollectiveEpilogueINS1N_23Sm100TmaWarpSpecializedILi4ELi2ELi32ELb0ELb0EEEJSG_NS5_IJNSX_ISE_SB_EES1S_EEESH_SI_SH_SI_NS1N_6fusion15FusionCallbacksIS1R_NS1U_17LinearCombinationISH_fSH_fLNS_15FloatRoundStyleE2EEESG_S1T_JEEENS4_5SM1004TMEM4LOAD26SM100_TMEM_LOAD_16dp32b32xES14_S1E_NS4_39AutoVectorizingCopyWithAssumedAlignmentILi128EEENS4_14SM90_TMA_STOREES1E_S25_S25_EEEvvEEEEvNT_6ParamsE:
        .type           _ZN7cutlass13device_kernelINS_4gemm6kernel13GemmUniversalIN4cute5tupleIJiiiiEEENS1_10collective13CollectiveMmaINS1_35MainloopSm100TmaUmmaWarpSpecializedILi10ELi2ELi4ENS5_IJNS4_1CILi1EEESB_SB_EEEEENS5_IJNSA_ILi64EEENSA_ILi256EEESE_EEENS_12float_e4m3_tENS5_IJlSB_lEEESH_NS5_IJSB_llEEENS4_8TiledMMAINS4_8MMA_AtomIJNS4_10MMA_TraitsINS4_19SM100_MMA_F8F6F4_SSEJSH_SH_fSE_SF_NS4_17integral_constantINS4_4UMMA5MajorELSQ_0EEENSO_ISQ_LSQ_1EEENSO_INSP_7ScaleInELST_0EEESU_EEEEEENS4_6LayoutISC_NS5_IJNSA_ILi0EEESY_SY_EEEEENS5_IJNS4_10UnderscoreES11_S11_EEEEENS4_13SM90_TMA_LOADENS4_14ComposedLayoutINS4_7SwizzleILi2ELi4ELi3EEENS4_18smem_ptr_flag_bitsILi8EEENSX_INS5_IJNSA_ILi8EEESE_EEENS5_IJSE_SB_EEEEEEEvNS4_8identityES14_NS15_INS16_ILi3ELi4ELi3EEES19_NSX_INS5_IJNSA_ILi128EEES1A_EEENS5_IJSB_S1H_EEEEEEEvS1F_EENS_8epilogue10collective18CollectiveEpilogueINS1N_23Sm100TmaWarpSpecializedILi4ELi2ELi32ELb0ELb0EEEJSG_NS5_IJNSX_ISE_SB_EES1S_EEESH_SI_SH_SI_NS1N_6fusion15FusionCallbacksIS1R_NS1U_17LinearCombinationISH_fSH_fLNS_15FloatRoundStyleE2EEESG_S1T_JEEENS4_5SM1004TMEM4LOAD26SM100_TMEM_LOAD_16dp32b32xES14_S1E_NS4_39AutoVectorizingCopyWithAssumedAlignmentILi128EEENS4_14SM90_TMA_STOREES1E_S25_S25_EEEvvEEEEvNT_6ParamsE,@function
        .size           _ZN7cutlass13device_kernelINS_4gemm6kernel13GemmUniversalIN4cute5tupleIJiiiiEEENS1_10collective13CollectiveMmaINS1_35MainloopSm100TmaUmmaWarpSpecializedILi10ELi2ELi4ENS5_IJNS4_1CILi1EEESB_SB_EEEEENS5_IJNSA_ILi64EEENSA_ILi256EEESE_EEENS_12float_e4m3_tENS5_IJlSB_lEEESH_NS5_IJSB_llEEENS4_8TiledMMAINS4_8MMA_AtomIJNS4_10MMA_TraitsINS4_19SM100_MMA_F8F6F4_SSEJSH_SH_fSE_SF_NS4_17integral_constantINS4_4UMMA5MajorELSQ_0EEENSO_ISQ_LSQ_1EEENSO_INSP_7ScaleInELST_0EEESU_EEEEEENS4_6LayoutISC_NS5_IJNSA_ILi0EEESY_SY_EEEEENS5_IJNS4_10UnderscoreES11_S11_EEEEENS4_13SM90_TMA_LOADENS4_14ComposedLayoutINS4_7SwizzleILi2ELi4ELi3EEENS4_18smem_ptr_flag_bitsILi8EEENSX_INS5_IJNSA_ILi8EEESE_EEENS5_IJSE_SB_EEEEEEEvNS4_8identityES14_NS15_INS16_ILi3ELi4ELi3EEES19_NSX_INS5_IJNSA_ILi128EEES1A_EEENS5_IJSB_S1H_EEEEEEEvS1F_EENS_8epilogue10collective18CollectiveEpilogueINS1N_23Sm100TmaWarpSpecializedILi4ELi2ELi32ELb0ELb0EEEJSG_NS5_IJNSX_ISE_SB_EES1S_EEESH_SI_SH_SI_NS1N_6fusion15FusionCallbacksIS1R_NS1U_17LinearCombinationISH_fSH_fLNS_15FloatRoundStyleE2EEESG_S1T_JEEENS4_5SM1004TMEM4LOAD26SM100_TMEM_LOAD_16dp32b32xES14_S1E_NS4_39AutoVectorizingCopyWithAssumedAlignmentILi128EEENS4_14SM90_TMA_STOREES1E_S25_S25_EEEvvEEEEvNT_6ParamsE,(.L_x_189 - _ZN7cutlass13device_kernelINS_4gemm6kernel13GemmUniversalIN4cute5tupleIJiiiiEEENS1_10collective13CollectiveMmaINS1_35MainloopSm100TmaUmmaWarpSpecializedILi10ELi2ELi4ENS5_IJNS4_1CILi1EEESB_SB_EEEEENS5_IJNSA_ILi64EEENSA_ILi256EEESE_EEENS_12float_e4m3_tENS5_IJlSB_lEEESH_NS5_IJSB_llEEENS4_8TiledMMAINS4_8MMA_AtomIJNS4_10MMA_TraitsINS4_19SM100_MMA_F8F6F4_SSEJSH_SH_fSE_SF_NS4_17integral_constantINS4_4UMMA5MajorELSQ_0EEENSO_ISQ_LSQ_1EEENSO_INSP_7ScaleInELST_0EEESU_EEEEEENS4_6LayoutISC_NS5_IJNSA_ILi0EEESY_SY_EEEEENS5_IJNS4_10UnderscoreES11_S11_EEEEENS4_13SM90_TMA_LOADENS4_14ComposedLayoutINS4_7SwizzleILi2ELi4ELi3EEENS4_18smem_ptr_flag_bitsILi8EEENSX_INS5_IJNSA_ILi8EEESE_EEENS5_IJSE_SB_EEEEEEEvNS4_8identityES14_NS15_INS16_ILi3ELi4ELi3EEES19_NSX_INS5_IJNSA_ILi128EEES1A_EEENS5_IJSB_S1H_EEEEEEEvS1F_EENS_8epilogue10collective18CollectiveEpilogueINS1N_23Sm100TmaWarpSpecializedILi4ELi2ELi32ELb0ELb0EEEJSG_NS5_IJNSX_ISE_SB_EES1S_EEESH_SI_SH_SI_NS1N_6fusion15FusionCallbacksIS1R_NS1U_17LinearCombinationISH_fSH_fLNS_15FloatRoundStyleE2EEESG_S1T_JEEENS4_5SM1004TMEM4LOAD26SM100_TMEM_LOAD_16dp32b32xES14_S1E_NS4_39AutoVectorizingCopyWithAssumedAlignmentILi128EEENS4_14SM90_TMA_STOREES1E_S25_S25_EEEvvEEEEvNT_6ParamsE)
        .other          _ZN7cutlass13device_kernelINS_4gemm6kernel13GemmUniversalIN4cute5tupleIJiiiiEEENS1_10collective13CollectiveMmaINS1_35MainloopSm100TmaUmmaWarpSpecializedILi10ELi2ELi4ENS5_IJNS4_1CILi1EEESB_SB_EEEEENS5_IJNSA_ILi64EEENSA_ILi256EEESE_EEENS_12float_e4m3_tENS5_IJlSB_lEEESH_NS5_IJSB_llEEENS4_8TiledMMAINS4_8MMA_AtomIJNS4_10MMA_TraitsINS4_19SM100_MMA_F8F6F4_SSEJSH_SH_fSE_SF_NS4_17integral_constantINS4_4UMMA5MajorELSQ_0EEENSO_ISQ_LSQ_1EEENSO_INSP_7ScaleInELST_0EEESU_EEEEEENS4_6LayoutISC_NS5_IJNSA_ILi0EEESY_SY_EEEEENS5_IJNS4_10UnderscoreES11_S11_EEEEENS4_13SM90_TMA_LOADENS4_14ComposedLayoutINS4_7SwizzleILi2ELi4ELi3EEENS4_18smem_ptr_flag_bitsILi8EEENSX_INS5_IJNSA_ILi8EEESE_EEENS5_IJSE_SB_EEEEEEEvNS4_8identityES14_NS15_INS16_ILi3ELi4ELi3EEES19_NSX_INS5_IJNSA_ILi128EEES1A_EEENS5_IJSB_S1H_EEEEEEEvS1F_EENS_8epilogue10collective18CollectiveEpilogueINS1N_23Sm100TmaWarpSpecializedILi4ELi2ELi32ELb0ELb0EEEJSG_NS5_IJNSX_ISE_SB_EES1S_EEESH_SI_SH_SI_NS1N_6fusion15FusionCallbacksIS1R_NS1U_17LinearCombinationISH_fSH_fLNS_15FloatRoundStyleE2EEESG_S1T_JEEENS4_5SM1004TMEM4LOAD26SM100_TMEM_LOAD_16dp32b32xES14_S1E_NS4_39AutoVectorizingCopyWithAssumedAlignmentILi128EEENS4_14SM90_TMA_STOREES1E_S25_S25_EEEvvEEEEvNT_6ParamsE,@"STO_CUDA_ENTRY STV_DEFAULT"
_ZN7cutlass13device_kernelINS_4gemm6kernel13GemmUniversalIN4cute5tupleIJiiiiEEENS1_10collective13CollectiveMmaINS1_35MainloopSm100TmaUmmaWarpSpecializedILi10ELi2ELi4ENS5_IJNS4_1CILi1EEESB_SB_EEEEENS5_IJNSA_ILi64EEENSA_ILi256EEESE_EEENS_12float_e4m3_tENS5_IJlSB_lEEESH_NS5_IJSB_llEEENS4_8TiledMMAINS4_8MMA_AtomIJNS4_10MMA_TraitsINS4_19SM100_MMA_F8F6F4_SSEJSH_SH_fSE_SF_NS4_17integral_constantINS4_4UMMA5MajorELSQ_0EEENSO_ISQ_LSQ_1EEENSO_INSP_7ScaleInELST_0EEESU_EEEEEENS4_6LayoutISC_NS5_IJNSA_ILi0EEESY_SY_EEEEENS5_IJNS4_10UnderscoreES11_S11_EEEEENS4_13SM90_TMA_LOADENS4_14ComposedLayoutINS4_7SwizzleILi2ELi4ELi3EEENS4_18smem_ptr_flag_bitsILi8EEENSX_INS5_IJNSA_ILi8EEESE_EEENS5_IJSE_SB_EEEEEEEvNS4_8identityES14_NS15_INS16_ILi3ELi4ELi3EEES19_NSX_INS5_IJNSA_ILi128EEES1A_EEENS5_IJSB_S1H_EEEEEEEvS1F_EENS_8epilogue10collective18CollectiveEpilogueINS1N_23Sm100TmaWarpSpecializedILi4ELi2ELi32ELb0ELb0EEEJSG_NS5_IJNSX_ISE_SB_EES1S_EEESH_SI_SH_SI_NS1N_6fusion15FusionCallbacksIS1R_NS1U_17LinearCombinationISH_fSH_fLNS_15FloatRoundStyleE2EEESG_S1T_JEEENS4_5SM1004TMEM4LOAD26SM100_TMEM_LOAD_16dp32b32xES14_S1E_NS4_39AutoVectorizingCopyWithAssumedAlignmentILi128EEENS4_14SM90_TMA_STOREES1E_S25_S25_EEEvvEEEEvNT_6ParamsE:
[----:B------:R-:W1:Y:S01]  /*0000*/  LDC R1, c[0x0][0x37c] ;  /* 0x0000df00ff017b82 */ /* 0x000e620000000800 */
[----:B------:R-:W2:Y:S01]  /*0010*/  S2R R108, SR_TID.X ;  /* 0x00000000006c7919 */ /* 0x000ea20000002100 */
[----:B------:R-:W3:Y:S01]  /*0020*/  LDCU.64 UR4, c[0x0][0x890] ;  /* 0x00011200ff0477ac */ /* 0x000ee20008000a00 */
[----:B------:R-:W-:Y:S02]  /*0030*/  PRMT R96, RZ, 0x7610, R96 ;  /* 0x00007610ff607816 */ /* 0x000fe40000000060 */
[----:B------:R-:W-:Y:S01]  /*0040*/  ELECT P5, URZ, PT ;  /* 0x0000000000ff782f */ /* 0x000fe200038a0000 */
[----:B------:R-:W4:Y:S01]  /*0050*/  LDCU.64 UR46, c[0x0][0x358] ;  /* 0x00006b00ff2e77ac */ /* 0x000f220008000a00 */
[----:B---3--:R-:W-:-:S04]  /*0060*/  UISETP.NE.U32.AND UP0, UPT, UR4, URZ, UPT ;  /* 0x000000ff0400728c */ /* 0x008fc8000bf05070 */
[----:B------:R-:W-:Y:S01]  /*0070*/  UISETP.NE.AND.EX UP0, UPT, UR5, URZ, UPT, UP0 ;  /* 0x000000ff0500728c */ /* 0x000fe2000bf05300 */
[----:B--2---:R-:W-:-:S05]  /*0080*/  SHF.R.U32.HI R101, RZ, 0x5, R108 ;  /* 0x00000005ff657819 */ /* 0x004fca000001166c */
[----:B------:R-:W2:Y:S02]  /*0090*/  SHFL.IDX PT, R0, R101, RZ, 0x1f ;  /* 0x00001fff65007589 */ /* 0x000ea400000e0000 */
[----:B--2---:R-:W-:Y:S01]  /*00a0*/  R2UR UR8, R0 ;  /* 0x00000000000872ca */ /* 0x004fe200000e0000 */
[----:B-1--4-:R-:W-:-:S14]  /*00b0*/  BRA.U UP0, `(.L_x_0) ;  /* 0x00000001002c7547 */ /* 0x012fdc000b800000 */
[----:B------:R-:W1:Y:S02]  /*00c0*/  LDCU.64 UR6, c[0x0][0x888] ;  /* 0x00011100ff0677ac */ /* 0x000e640008000a00 */
[----:B-1----:R-:W-:-:S04]  /*00d0*/  UISETP.NE.U32.AND UP0, UPT, UR6, URZ, UPT ;  /* 0x000000ff0600728c */ /* 0x002fc8000bf05070 */
[----:B------:R-:W-:-:S09]  /*00e0*/  UISETP.NE.AND.EX UP0, UPT, UR7, URZ, UPT, UP0 ;  /* 0x000000ff0700728c */ /* 0x000fd2000bf05300 */
[----:B------:R-:W-:Y:S05]  /*00f0*/  BRA.U !UP0, `(.L_x_1) ;  /* 0x0000000108107547 */ /* 0x000fea000b800000 */
[----:B------:R-:W1:Y:S02]  /*0100*/  LDC.64 R2, c[0x0][0x888] ;  /* 0x00022200ff027b82 */ /* 0x000e640000000a00 */
[----:B-1----:R1:W5:Y:S01]  /*0110*/  LDG.E R49, desc[UR46][R2.64] ;  /* 0x0000002e02317981 */ /* 0x002362000c1e1900 */
[----:B------:R-:W-:Y:S01]  /*0120*/  HFMA2 R96, -RZ, RZ, 0, 5.9604644775390625e-08 ;  /* 0x00000001ff607431 */ /* 0x000fe200000001ff */
[----:B------:R-:W-:Y:S05]  /*0130*/  BRA `(.L_x_0) ;  /* 0x00000000000c7947 */ /* 0x000fea0003800000 */
.L_x_1:
[----:B------:R-:W1:Y:S01]  /*0140*/  LDCU UR6, c[0x0][0x880] ;  /* 0x00011000ff0677ac */ /* 0x000e620008000800 */
[----:B------:R-:W-:Y:S01]  /*0150*/  HFMA2 R96, -RZ, RZ, 0, 5.9604644775390625e-08 ;  /* 0x00000001ff607431 */ /* 0x000fe200000001ff */
[----:B-1----:R-:W-:-:S07]  /*0160*/  MOV R49, UR6 ;  /* 0x0000000600317c02 */ /* 0x002fce0008000f00 */
.L_x_0:
[----:B------:R-:W2:Y:S02]  /*0170*/  LDCU.64 UR6, c[0x0][0x8b0] ;  /* 0x00011600ff0677ac */ /* 0x000ea40008000a00 */
[----:B--2---:R-:W-:-:S04]  /*0180*/  UISETP.NE.U32.AND UP0, UPT, UR6, URZ, UPT ;  /* 0x000000ff0600728c */ /* 0x004fc8000bf05070 */
[----:B------:R-:W-:-:S09]  /*0190*/  UISETP.NE.AND.EX UP0, UPT, UR7, URZ, UPT, UP0 ;  /* 0x000000ff0700728c */ /* 0x000fd2000bf05300 */
[----:B------:R-:W-:Y:S05]  /*01a0*/  BRA.U UP0, `(.L_x_2) ;  /* 0x0000000100247547 */ /* 0x000fea000b800000 */
[----:B------:R-:W2:Y:S02]  /*01b0*/  LDCU.64 UR6, c[0x0][0x8a8] ;  /* 0x00011500ff0677ac */ /* 0x000ea40008000a00 */
[----:B--2---:R-:W-:-:S04]  /*01c0*/  UISETP.NE.U32.AND UP0, UPT, UR6, URZ, UPT ;  /* 0x000000ff0600728c */ /* 0x004fc8000bf05070 */
[----:B------:R-:W-:-:S09]  /*01d0*/  UISETP.NE.AND.EX UP0, UPT, UR7, URZ, UPT, UP0 ;  /* 0x000000ff0700728c */ /* 0x000fd2000bf05300 */
[----:B------:R-:W-:Y:S05]  /*01e0*/  BRA.U !UP0, `(.L_x_3) ;  /* 0x00000001080c7547 */ /* 0x000fea000b800000 */
[----:B-1----:R-:W1:Y:S02]  /*01f0*/  LDC.64 R2, c[0x0][0x8a8] ;  /* 0x00022a00ff027b82 */ /* 0x002e640000000a00 */
[----:B-1----:R2:W5:Y:S01]  /*0200*/  LDG.E R47, desc[UR46][R2.64] ;  /* 0x0000002e022f7981 */ /* 0x002562000c1e1900 */
[----:B------:R-:W-:Y:S05]  /*0210*/  BRA `(.L_x_2) ;  /* 0x0000000000087947 */ /* 0x000fea0003800000 */
.L_x_3:
[----:B------:R-:W2:Y:S02]  /*0220*/  LDCU UR6, c[0x0][0x8a0] ;  /* 0x00011400ff0677ac */ /* 0x000ea40008000800 */
[----:B--2---:R-:W-:Y:S02]  /*0230*/  MOV R47, UR6 ;  /* 0x00000006002f7c02 */ /* 0x004fe40008000f00 */
.L_x_2:
[----:B------:R-:W-:Y:S01]  /*0240*/  IMAD.U32 R0, RZ, RZ, UR8 ;  /* 0x00000008ff007e24 */ /* 0x000fe2000f8e00ff */
[----:B------:R-:W-:Y:S04]  /*0250*/  BSSY.RECONVERGENT B0, `(.L_x_4) ;  /* 0x000000c000007945 */ /* 0x000fe80003800200 */
[C---:B------:R-:W-:Y:S02]  /*0260*/  ISETP.NE.OR P1, PT, R0.reuse, 0x1, !P5 ;  /* 0x000000010000780c */ /* 0x040fe40006f25670 */
[----:B------:R-:W-:-:S11]  /*0270*/  ISETP.NE.OR P0, PT, R0, 0x3, !P5 ;  /* 0x000000030000780c */ /* 0x000fd60006f05670 */
[----:B------:R-:W-:Y:S05]  /*0280*/  @P1 BRA `(.L_x_5) ;  /* 0x0000000000201947 */ /* 0x000fea0003800000 */
[----:B------:R-:W3:Y:S02]  /*0290*/  LDCU.64 UR6, c[0x0][0x348] ;  /* 0x00006900ff0677ac */ /* 0x000ee40008000a00 */
[----:B---3--:R-:W-:Y:S02]  /*02a0*/  UIADD3 UR10, UP1, UPT, UR6, 0x80, URZ ;  /* 0x00000080060a7890 */ /* 0x008fe4000ff3e0ff */
[----:B------:R-:W-:Y:S02]  /*02b0*/  UIADD3 UR6, UP0, UPT, UR6, 0x180, URZ ;  /* 0x0000018006067890 */ /* 0x000fe4000ff1e0ff */
[----:B------:R-:W-:Y:S02]  /*02c0*/  UIADD3.X UR11, UPT, UPT, URZ, UR7, URZ, UP1, !UPT ;  /* 0x00000007ff0b7290 */ /* 0x000fe40008ffe4ff */
[----:B------:R-:W-:-:S07]  /*02d0*/  UIADD3.X UR7, UPT, UPT, URZ, UR7, URZ, UP0, !UPT ;  /* 0x00000007ff077290 */ /* 0x000fce00087fe4ff */
[----:B------:R3:W-:Y:S02]  /*02e0*/  UTMACCTL.PF [UR10] ;  /* 0x000000000a0079b9 */ /* 0x0007e40008040000 */
[----:B------:R3:W-:Y:S02]  /*02f0*/  UTMACCTL.PF [UR6] ;  /* 0x00000000060079b9 */ /* 0x0007e40008040000 */
[----:B---3--:R-:W-:Y:S01]  /*0300*/  NOP ;  /* 0x0000000000007918 */ /* 0x008fe20000000000 */
.L_x_5:
[----:B------:R-:W-:Y:S05]  /*0310*/  BSYNC.RECONVERGENT B0 ;  /* 0x0000000000007941 */ /* 0x000fea0003800200 */
.L_x_4:
[----:B------:R-:W-:Y:S04]  /*0320*/  BSSY.RECONVERGENT B0, `(.L_x_6) ;  /* 0x000000a000007945 */ /* 0x000fe80003800200 */
        /* <DEDUP_REMOVED lines=9> */
.L_x_7:
[----:B------:R-:W-:Y:S05]  /*03c0*/  BSYNC.RECONVERGENT B0 ;  /* 0x0000000000007941 */ /* 0x000fea0003800200 */
.L_x_6:
[----:B------:R-:W3:Y:S01]  /*03d0*/  LDCU.64 UR6, c[0x0][0x888] ;  /* 0x00011100ff0677ac */ /* 0x000ee20008000a00 */
[----:B------:R-:W-:Y:S02]  /*03e0*/  UISETP.EQ.U32.AND UP1, UPT, UR4, URZ, UPT ;  /* 0x000000ff0400728c */ /* 0x000fe4000bf22070 */
[----:B------:R-:W-:Y:S02]  /*03f0*/  UPLOP3.LUT UP2, UPT, UPT, UPT, UPT, 0x80, 0x8 ;  /* 0x000000000008789c */ /* 0x000fe40003f4f070 */
[----:B---3--:R-:W-:-:S04]  /*0400*/  UISETP.NE.U32.AND UP0, UPT, UR6, URZ, UPT ;  /* 0x000000ff0600728c */ /* 0x008fc8000bf05070 */
[----:B------:R-:W-:-:S04]  /*0410*/  UISETP.NE.AND.EX UP0, UPT, UR7, URZ, UPT, UP0 ;  /* 0x000000ff0700728c */ /* 0x000fc8000bf05300 */
[----:B------:R-:W-:-:S04]  /*0420*/  UISETP.EQ.OR.EX UP3, UPT, UR5, URZ, !UP0, UP1 ;  /* 0x000000ff0500728c */ /* 0x000fc8000c762710 */
[----:B------:R-:W-:-:S05]  /*0430*/  UP2UR UR50, UPR, URZ, 0x8 ;  /* 0x00000008ff327883 */ /* 0x000fca0008000000 */
[----:B------:R-:W-:Y:S07]  /*0440*/  BRA.U !UP3, `(.L_x_8) ;  /* 0x000000010b207547 */ /* 0x000fee000b800000 */
[----:B------:R-:W-:Y:S01]  /*0450*/  UISETP.NE.U32.AND UP2, UPT, UR4, URZ, UPT ;  /* 0x000000ff0400728c */ /* 0x000fe2000bf45070 */
[----:B-----5:R-:W-:Y:S01]  /*0460*/  FSETP.NEU.AND P0, PT, R49, RZ, PT ;  /* 0x000000ff3100720b */ /* 0x020fe20003f0d000 */
[----:B------:R-:W-:Y:S02]  /*0470*/  USEL UR4, URZ, 0xffffffff, UP0 ;  /* 0xffffffffff047887 */ /* 0x000fe40008000000 */
[----:B------:R-:W-:-:S10]  /*0480*/  UISETP.NE.AND.EX UP2, UPT, UR5, URZ, UPT, UP2 ;  /* 0x000000ff0500728c */ /* 0x000fd4000bf45320 */
[----:B------:R-:W-:Y:S01]  /*0490*/  VOTEU.ANY UP1, P0 ;  /* 0x0000000000ff7886 */ /* 0x000fe20000020100 */
[----:B------:R-:W-:-:S04]  /*04a0*/  @!UP2 USEL UR4, URZ, 0xffffffff, UP1 ;  /* 0xffffffffff04a887 */ /* 0x000fc80008800000 */
[----:B------:R-:W-:-:S04]  /*04b0*/  ULOP3.LUT UR4, UR4, 0x1, URZ, 0xc0, !UPT ;  /* 0x0000000104047892 */ /* 0x000fc8000f8ec0ff */
[----:B------:R-:W-:-:S11]  /*04c0*/  UISETP.NE.U32.AND UP2, UPT, UR4, 0x1, UPT ;  /* 0x000000010400788c */ /* 0x000fd6000bf45070 */
.L_x_8:
[----:B-12---:R-:W1:Y:S01]  /*04d0*/  SHFL.IDX PT, R2, R101, RZ, 0x1f ;  /* 0x00001fff65027589 */ /* 0x006e6200000e0000 */
[----:B------:R-:W-:-:S04]  /*04e0*/  UISETP.NE.AND UP1, UPT, UR8, 0x2, UPT ;  /* 0x000000020800788c */ /* 0x000fc8000bf25270 */
[----:B------:R-:W-:Y:S01]  /*04f0*/  USEL UR6, URZ, 0x1, UP1 ;  /* 0x00000001ff067887 */ /* 0x000fe20008800000 */
[----:B-1----:R-:W-:-:S13]  /*0500*/  ISETP.NE.AND P0, PT, R2, RZ, PT ;  /* 0x000000ff0200720c */ /* 0x002fda0003f05270 */
[----:B------:R-:W-:Y:S05]  /*0510*/  @P0 BRA `(.L_x_9) ;  /* 0x0000000000840947 */ /* 0x000fea0003800000 */
[----:B------:R-:W-:Y:S01]  /*0520*/  ELECT P0, URZ, PT ;  /* 0x0000000000ff782f */ /* 0x000fe20003800000 */
[----:B------:R-:W-:-:S12]  /*0530*/  BSSY.RECONVERGENT B0, `(.L_x_9) ;  /* 0x000001f000007945 */ /* 0x000fd80003800200 */
[----:B------:R-:W-:Y:S05]  /*0540*/  @!P0 BRA `(.L_x_10) ;  /* 0x0000000000748947 */ /* 0x000fea0003800000 */
[----:B------:R-:W1:Y:S01]  /*0550*/  S2UR UR5, SR_CgaCtaId ;  /* 0x00000000000579c3 */ /* 0x000e620000008800 */
[----:B------:R-:W-:Y:S01]  /*0560*/  UMOV UR7, 0x400 ;  /* 0x0000040000077882 */ /* 0x000fe20000000000 */
[----:B------:R-:W-:Y:S02]  /*0570*/  UMOV UR4, 0x1 ;  /* 0x0000000100047882 */ /* 0x000fe40000000000 */
[----:B------:R-:W-:-:S04]  /*0580*/  UIADD3 UR10, UPT, UPT, -UR4, 0x100000, URZ ;  /* 0x00100000040a7890 */ /* 0x000fc8000fffe1ff */
[----:B------:R-:W-:Y:S02]  /*0590*/  USHF.L.U32 UR11, UR10, 0xb, URZ ;  /* 0x0000000b0a0b7899 */ /* 0x000fe400080006ff */
[----:B------:R-:W-:Y:S02]  /*05a0*/  USHF.L.U32 UR10, UR10, 0x1, URZ ;  /* 0x000000010a0a7899 */ /* 0x000fe400080006ff */
[----:B-1----:R-:W-:Y:S01]  /*05b0*/  ULEA UR5, UR5, UR7, 0x18 ;  /* 0x0000000705057291 */ /* 0x002fe2000f8ec0ff */
[----:B------:R-:W1:Y:S11]  /*05c0*/  FENCE.VIEW.ASYNC.S ;  /* 0x00000000000073c6 */ /* 0x000e760000000000 */
[----:B-1----:R1:W2:Y:S01]  /*05d0*/  SYNCS.EXCH.64 URZ, [UR5], UR10 ;  /* 0x0000000a05ff75b2 */ /* 0x0022a20008000100 */
[----:B------:R1:W3:Y:S01]  /*05e0*/  SYNCS.EXCH.64 URZ, [UR5+0x50], UR10 ;  /* 0x0000500a05ff75b2 */ /* 0x0002e20008000100 */
[----:B------:R1:W4:Y:S01]  /*05f0*/  SYNCS.EXCH.64 URZ, [UR5+0x8], UR10 ;  /* 0x0000080a05ff75b2 */ /* 0x0003220008000100 */
[----:B------:R1:W1:Y:S01]  /*0600*/  SYNCS.EXCH.64 URZ, [UR5+0x58], UR10 ;  /* 0x0000580a05ff75b2 */ /* 0x0002620008000100 */
        /* <DEDUP_REMOVED lines=16> */
[----:B------:R-:W-:Y:S01]  /*0710*/  NOP ;  /* 0x0000000000007918 */ /* 0x000fe20000000000 */
.L_x_10:
[----:B-1----:R-:W-:Y:S05]  /*0720*/  BSYNC.RECONVERGENT B0 ;  /* 0x0000000000007941 */ /* 0x002fea0003800200 */
.L_x_9:
[----:B------:R-:W1:Y:S01]  /*0730*/  SHFL.IDX PT, R2, R101, RZ, 0x1f ;  /* 0x00001fff65027589 */ /* 0x000e6200000e0000 */
[----:B------:R-:W-:Y:S01]  /*0740*/  NOP ;  /* 0x0000000000007918 */ /* 0x000fe20000000000 */
[----:B-1----:R-:W-:-:S13]  /*0750*/  ISETP.NE.AND P0, PT, R2, 0x1, PT ;  /* 0x000000010200780c */ /* 0x002fda0003f05270 */
[----:B------:R-:W-:Y:S05]  /*0760*/  @P0 BRA `(.L_x_11) ;  /* 0x0000000000580947 */ /* 0x000fea0003800000 */
[----:B------:R-:W1:Y:S01]  /*0770*/  S2UR UR7, SR_CgaCtaId ;  /* 0x00000000000779c3 */ /* 0x000e620000008800 */
[----:B------:R-:W-:Y:S01]  /*0780*/  UMOV UR9, 0x400 ;  /* 0x0000040000097882 */ /* 0x000fe20000000000 */
[----:B------:R-:W-:Y:S01]  /*0790*/  UMOV UR5, 0x20 ;  /* 0x0000002000057882 */ /* 0x000fe20000000000 */
[----:B------:R-:W-:Y:S01]  /*07a0*/  UMOV UR4, 0x80 ;  /* 0x0000008000047882 */ /* 0x000fe20000000000 */
[----:B------:R-:W-:-:S04]  /*07b0*/  UIADD3 UR10, UPT, UPT, -UR5, 0x100000, URZ ;  /* 0x00100000050a7890 */ /* 0x000fc8000fffe1ff */
[----:B------:R-:W-:Y:S02]  /*07c0*/  USHF.L.U32 UR11, UR10, 0xb, URZ ;  /* 0x0000000b0a0b7899 */ /* 0x000fe400080006ff */
[----:B------:R-:W-:Y:S02]  /*07d0*/  USHF.L.U32 UR10, UR10, 0x1, URZ ;  /* 0x000000010a0a7899 */ /* 0x000fe400080006ff */
[----:B------:R-:W-:-:S04]  /*07e0*/  UIADD3 UR4, UPT, UPT, -UR4, 0x100000, URZ ;  /* 0x0010000004047890 */ /* 0x000fc8000fffe1ff */
[----:B------:R-:W-:Y:S02]  /*07f0*/  USHF.L.U32 UR5, UR4, 0xb, URZ ;  /* 0x0000000b04057899 */ /* 0x000fe400080006ff */
[----:B------:R-:W-:Y:S01]  /*0800*/  USHF.L.U32 UR4, UR4, 0x1, URZ ;  /* 0x0000000104047899 */ /* 0x000fe200080006ff */
[----:B------:R-:W-:Y:S01]  /*0810*/  ELECT P0, URZ, PT ;  /* 0x0000000000ff782f */ /* 0x000fe20003800000 */
[----:B-1----:R-:W-:Y:S01]  /*0820*/  ULEA UR7, UR7, UR9, 0x18 ;  /* 0x0000000907077291 */ /* 0x002fe2000f8ec0ff */
[----:B------:R-:W1:Y:S11]  /*0830*/  FENCE.VIEW.ASYNC.S ;  /* 0x00000000000073c6 */ /* 0x000e760000000000 */
[----:B-1----:R1:W1:Y:S01]  /*0840*/  SYNCS.EXCH.64 URZ, [UR7+0xa0], UR10 ;  /* 0x0000a00a07ff75b2 */ /* 0x0022620008000100 */
        /* <DEDUP_REMOVED lines=8> */
.L_x_11:
[----:B------:R-:W2:Y:S01]  /*08d0*/  SHFL.IDX PT, R2, R101, RZ, 0x1f ;  /* 0x00001fff65027589 */ /* 0x000ea200000e0000 */
[----:B------:R-:W-:Y:S01]  /*08e0*/  NOP ;  /* 0x0000000000007918 */ /* 0x000fe20000000000 */
[----:B--2---:R-:W-:-:S13]  /*08f0*/  ISETP.NE.AND P0, PT, R2, 0x3, PT ;  /* 0x000000030200780c */ /* 0x004fda0003f05270 */
[----:B------:R-:W-:Y:S05]  /*0900*/  @P0 BRA `(.L_x_12) ;  /* 0x0000000000300947 */ /* 0x000fea0003800000 */
[----:B-1----:R-:W1:Y:S01]  /*0910*/  S2UR UR5, SR_CgaCtaId ;  /* 0x00000000000579c3 */ /* 0x002e620000008800 */
[----:B------:R-:W-:Y:S01]  /*0920*/  UMOV UR7, 0x400 ;  /* 0x0000040000077882 */ /* 0x000fe20000000000 */
[----:B------:R-:W-:Y:S01]  /*0930*/  UMOV UR4, 0x20 ;  /* 0x0000002000047882 */ /* 0x000fe20000000000 */
[----:B------:R-:W-:Y:S01]  /*0940*/  ELECT P0, URZ, PT ;  /* 0x0000000000ff782f */ /* 0x000fe20003800000 */
[----:B------:R-:W-:-:S04]  /*0950*/  UIADD3 UR10, UPT, UPT, -UR4, 0x100000, URZ ;  /* 0x00100000040a7890 */ /* 0x000fc8000fffe1ff */
[----:B------:R-:W-:Y:S02]  /*0960*/  USHF.L.U32 UR11, UR10, 0xb, URZ ;  /* 0x0000000b0a0b7899 */ /* 0x000fe400080006ff */
[----:B------:R-:W-:Y:S02]  /*0970*/  USHF.L.U32 UR10, UR10, 0x1, URZ ;  /* 0x000000010a0a7899 */ /* 0x000fe400080006ff */
[----:B-1----:R-:W-:Y:S01]  /*0980*/  ULEA UR5, UR5, UR7, 0x18 ;  /* 0x0000000705057291 */ /* 0x002fe2000f8ec0ff */
[----:B------:R-:W1:Y:S11]  /*0990*/  FENCE.VIEW.ASYNC.S ;  /* 0x00000000000073c6 */ /* 0x000e760000000000 */
[----:B-1----:R2:W1:Y:S01]  /*09a0*/  SYNCS.EXCH.64 URZ, [UR5+0xe0], UR10 ;  /* 0x0000e00a05ff75b2 */ /* 0x0024620008000100 */
[----:B------:R2:W1:Y:S02]  /*09b0*/  SYNCS.EXCH.64 URZ, [UR5+0xe8], UR10 ;  /* 0x0000e80a05ff75b2 */ /* 0x0004640008000100 */
[----:B--2---:R-:W-:Y:S01]  /*09c0*/  NOP ;  /* 0x0000000000007918 */ /* 0x004fe20000000000 */
.L_x_12:
[----:B------:R-:W2:Y:S01]  /*09d0*/  SHFL.IDX PT, R2, R101, RZ, 0x1f ;  /* 0x00001fff65027589 */ /* 0x000ea200000e0000 */
[----:B------:R-:W-:Y:S01]  /*09e0*/  NOP ;  /* 0x0000000000007918 */ /* 0x000fe20000000000 */
[----:B--2---:R-:W-:-:S13]  /*09f0*/  ISETP.NE.AND P0, PT, R2, 0x4, PT ;  /* 0x000000040200780c */ /* 0x004fda0003f05270 */
[----:B------:R-:W-:Y:S05]  /*0a00*/  @P0 BRA `(.L_x_13) ;  /* 0x00000000004c0947 */ /* 0x000fea0003800000 */
[----:B-1----:R-:W1:Y:S01]  /*0a10*/  S2UR UR5, SR_CgaCtaId ;  /* 0x00000000000579c3 */ /* 0x002e620000008800 */
[----:B------:R-:W-:Y:S01]  /*0a20*/  UMOV UR9, 0x100 ;  /* 0x0000010000097882 */ /* 0x000fe20000000000 */
[----:B------:R-:W-:Y:S01]  /*0a30*/  UMOV UR7, 0x400 ;  /* 0x0000040000077882 */ /* 0x000fe20000000000 */
[----:B------:R-:W-:Y:S01]  /*0a40*/  USEL UR9, UR9, 0xe0, UP2 ;  /* 0x000000e009097887 */ /* 0x000fe20009000000 */
[----:B------:R-:W-:Y:S01]  /*0a50*/  UMOV UR4, 0x1 ;  /* 0x0000000100047882 */ /* 0x000fe20000000000 */
[----:B------:R-:W-:Y:S01]  /*0a60*/  ELECT P0, URZ, PT ;  /* 0x0000000000ff782f */ /* 0x000fe20003800000 */
[----:B------:R-:W-:-:S04]  /*0a70*/  UIADD3 UR10, UPT, UPT, -UR4, 0x100000, URZ ;  /* 0x00100000040a7890 */ /* 0x000fc8000fffe1ff */
[----:B------:R-:W-:Y:S02]  /*0a80*/  USHF.L.U32 UR11, UR10, 0xb, URZ ;  /* 0x0000000b0a0b7899 */ /* 0x000fe400080006ff */
[----:B------:R-:W-:Y:S02]  /*0a90*/  USHF.L.U32 UR10, UR10, 0x1, URZ ;  /* 0x000000010a0a7899 */ /* 0x000fe400080006ff */
[----:B------:R-:W-:-:S04]  /*0aa0*/  UIADD3 UR12, UPT, UPT, -UR9, 0x100000, URZ ;  /* 0x00100000090c7890 */ /* 0x000fc8000fffe1ff */
[----:B------:R-:W-:Y:S02]  /*0ab0*/  USHF.L.U32 UR13, UR12, 0xb, URZ ;  /* 0x0000000b0c0d7899 */ /* 0x000fe400080006ff */
[----:B------:R-:W-:Y:S02]  /*0ac0*/  USHF.L.U32 UR12, UR12, 0x1, URZ ;  /* 0x000000010c0c7899 */ /* 0x000fe400080006ff */
[----:B-1----:R-:W-:Y:S01]  /*0ad0*/  ULEA UR5, UR5, UR7, 0x18 ;  /* 0x0000000705057291 */ /* 0x002fe2000f8ec0ff */
[----:B------:R-:W1:Y:S11]  /*0ae0*/  FENCE.VIEW.ASYNC.S ;  /* 0x00000000000073c6 */ /* 0x000e760000000000 */
[----:B-1----:R2:W1:Y:S01]  /*0af0*/  SYNCS.EXCH.64 URZ, [UR5+0xf0], UR10 ;  /* 0x0000f00a05ff75b2 */ /* 0x0024620008000100 */
[----:B------:R2:W1:Y:S01]  /*0b00*/  SYNCS.EXCH.64 URZ, [UR5+0x100], UR12 ;  /* 0x0001000c05ff75b2 */ /* 0x0004620008000100 */
[----:B------:R2:W1:Y:S01]  /*0b10*/  SYNCS.EXCH.64 URZ, [UR5+0xf8], UR10 ;  /* 0x0000f80a05ff75b2 */ /* 0x0004620008000100 */
[----:B------:R2:W1:Y:S02]  /*0b20*/  SYNCS.EXCH.64 URZ, [UR5+0x108], UR12 ;  /* 0x0001080c05ff75b2 */ /* 0x0004640008000100 */
[----:B--2---:R-:W-:Y:S01]  /*0b30*/  NOP ;  /* 0x0000000000007918 */ /* 0x004fe20000000000 */
.L_x_13:
[----:B------:R-:W2:Y:S01]  /*0b40*/  SHFL.IDX PT, R2, R101, RZ, 0x1f ;  /* 0x00001fff65027589 */ /* 0x000ea200000e0000 */
[----:B------:R-:W-:Y:S01]  /*0b50*/  NOP ;  /* 0x0000000000007918 */ /* 0x000fe20000000000 */
[----:B--2---:R-:W-:-:S13]  /*0b60*/  ISETP.NE.AND P0, PT, R2, 0x5, PT ;  /* 0x000000050200780c */ /* 0x004fda0003f05270 */
[----:B------:R-:W-:Y:S05]  /*0b70*/  @P0 BRA `(.L_x_14) ;  /* 0x0000000000580947 */ /* 0x000fea0003800000 */
[----:B-1----:R-:W1:Y:S01]  /*0b80*/  S2UR UR7, SR_CgaCtaId ;  /* 0x00000000000779c3 */ /* 0x002e620000008800 */
        /* <DEDUP_REMOVED lines=19> */
[----:B------:R2:W1:Y:S02]  /*0cc0*/  SYNCS.EXCH.64 URZ, [UR7+0x148], UR4 ;  /* 0x0001480407ff75b2 */ /* 0x0004640008000100 */
[----:B--2---:R-:W-:Y:S01]  /*0cd0*/  NOP ;  /* 0x0000000000007918 */ /* 0x004fe20000000000 */
.L_x_14:
        /* <DEDUP_REMOVED lines=18> */
.L_x_15:
[----:B-1----:R-:W1:Y:S01]  /*0e00*/  S2UR UR5, SR_CTAID.X ;  /* 0x00000000000579c3 */ /* 0x002e620000002500 */
[----:B------:R-:W-:-:S05]  /*0e10*/  CS2R.32 R95, SR_CgaSize ;  /* 0x00000000005f7805 */ /* 0x000fca0000008a00 */
[----:B------:R-:W-:-:S05]  /*0e20*/  IMAD R95, R95, -0xa0, RZ ;  /* 0xffffff605f5f7824 */ /* 0x000fca00078e02ff */
[----:B------:R-:W-:-:S14]  /*0e30*/  R2UR UR9, R95 ;  /* 0x000000005f0972ca */ /* 0x000fdc00000e0000 */
[----:B------:R-:W2:Y:S01]  /*0e40*/  LDCU UR9, c[0x0][UR9+0x2b0] ;  /* 0x00005600090977ac */ /* 0x000ea20008000800 */
[----:B------:R-:W-:Y:S01]  /*0e50*/  NOP ;  /* 0x0000000000007918 */ /* 0x000fe20000000000 */
[----:B------:R-:W-:-:S05]  /*0e60*/  CS2R.32 R95, SR_CgaSize ;  /* 0x00000000005f7805 */ /* 0x000fca0000008a00 */
[----:B------:R-:W-:-:S05]  /*0e70*/  IMAD R95, R95, -0xa0, RZ ;  /* 0xffffff605f5f7824 */ /* 0x000fca00078e02ff */
[----:B------:R-:W-:-:S14]  /*0e80*/  R2UR UR7, R95 ;  /* 0x000000005f0772ca */ /* 0x000fdc00000e0000 */
[----:B------:R-:W3:Y:S01]  /*0e90*/  LDCU UR7, c[0x0][UR7+0x2b4] ;  /* 0x00005680070777ac */ /* 0x000ee20008000800 */
[----:B------:R-:W4:Y:S08]  /*0ea0*/  S2UR UR4, SR_CTAID.Y ;  /* 0x00000000000479c3 */ /* 0x000f300000002600 */
[----:B------:R-:W3:Y:S01]  /*0eb0*/  LDC R10, c[0x0][0xb24] ;  /* 0x0002c900ff0a7b82 */ /* 0x000ee20000000800 */
[----:B-1----:R-:W-:-:S02]  /*0ec0*/  I2FP.F32.U32 R95, UR5 ;  /* 0x00000005005f7c45 */ /* 0x002fc40008201000 */
[----:B------:R-:W-:-:S05]  /*0ed0*/  CS2R.32 R3, SR_CgaSize ;  /* 0x0000000000037805 */ /* 0x000fca0000008a00 */
[----:B------:R-:W-:-:S06]  /*0ee0*/  IMAD R3, R3, -0xa0, RZ ;  /* 0xffffff6003037824 */ /* 0x000fcc00078e02ff */
[----:B------:R-:W1:Y:S01]  /*0ef0*/  LDC R3, c[0x0][R3+0x2a0] ;  /* 0x0000a80003037b82 */ /* 0x000e620000000800 */
[----:B------:R-:W-:Y:S01]  /*0f00*/  MOV R15, UR5 ;  /* 0x00000005000f7c02 */ /* 0x000fe20008000f00 */
[----:B--2---:R-:W-:Y:S01]  /*0f10*/  FMUL R95, R95, UR9 ;  /* 0x000000095f5f7c20 */ /* 0x004fe20008400000 */
[----:B----4-:R-:W-:Y:S02]  /*0f20*/  I2FP.F32.U32 R94, UR4 ;  /* 0x00000004005e7c45 */ /* 0x010fe40008201000 */
[----:B------:R-:W-:-:S05]  /*0f30*/  CS2R.32 R2, SR_CgaSize ;  /* 0x0000000000027805 */ /* 0x000fca0000008a00 */
[----:B------:R-:W-:-:S06]  /*0f40*/  IMAD R2, R2, -0xa0, RZ ;  /* 0xffffff6002027824 */ /* 0x000fcc00078e02ff */
[----:B------:R-:W2:Y:S01]  /*0f50*/  LDC R2, c[0x0][R2+0x2a4] ;  /* 0x0000a90002027b82 */ /* 0x000ea20000000800 */
[----:B------:R-:W-:Y:S01]  /*0f60*/  MOV R14, UR4 ;  /* 0x00000004000e7c02 */ /* 0x000fe20008000f00 */
[----:B------:R-:W4:Y:S01]  /*0f70*/  F2I.U32.TRUNC.NTZ R95, R95 ;  /* 0x0000005f005f7305 */ /* 0x000f22000020f000 */
[----:B---3--:R-:W-:-:S05]  /*0f80*/  FMUL R94, R94, UR7 ;  /* 0x000000075e5e7c20 */ /* 0x008fca0008400000 */
[----:B------:R-:W-:Y:S01]  /*0f90*/  BAR.SYNC.DEFER_BLOCKING 0x0 ;  /* 0x0000000000007b1d */ /* 0x000fe20000010000 */
[----:B------:R-:W-:-:S05]  /*0fa0*/  ISETP.GE.AND P0, PT, R10, 0x1, PT ;  /* 0x000000010a00780c */ /* 0x000fca0003f06270 */
[----:B------:R-:W3:Y:S02]  /*0fb0*/  F2I.U32.TRUNC.NTZ R94, R94 ;  /* 0x0000005e005e7305 */ /* 0x000ee4000020f000 */
[----:B------:R-:W2:Y:S01]  /*0fc0*/  S2UR UR36, SR_CTAID.Z ;  /* 0x00000000002479c3 */ /* 0x000ea20000002700 */
[----:B----4-:R-:W-:-:S05]  /*0fd0*/  IADD3 R95, PT, PT, -R95, RZ, RZ ;  /* 0x000000ff5f5f7210 */ /* 0x010fca0007ffe1ff */
[----:B-1----:R-:W-:Y:S01]  /*0fe0*/  IMAD R95, R3, R95, UR5 ;  /* 0x00000005035f7e24 */ /* 0x002fe2000f8e025f */
[----:B---3--:R-:W-:-:S05]  /*0ff0*/  IADD3 R94, PT, PT, -R94, RZ, RZ ;  /* 0x000000ff5e5e7210 */ /* 0x008fca0007ffe1ff */
[----:B--2---:R-:W-:Y:S01]  /*1000*/  IMAD R94, R2, R94, UR4 ;  /* 0x00000004025e7e24 */ /* 0x004fe2000f8e025e */
[----:B------:R-:W-:Y:S06]  /*1010*/  @!P0 BRA `(.L_x_16) ;  /* 0x0000000000b88947 */ /* 0x000fec0003800000 */
[----:B------:R-:W1:Y:S01]  /*1020*/  LDC.64 R4, c[0x0][0xb18] ;  /* 0x0002c600ff047b82 */ /* 0x000e620000000a00 */
[----:B------:R-:W-:-:S07]  /*1030*/  ISETP.NE.AND P0, PT, R10, 0x1, PT ;  /* 0x000000010a00780c */ /* 0x000fce0003f05270 */
[----:B------:R-:W2:Y:S08]  /*1040*/  LDC R9, c[0x0][0xb0c] ;  /* 0x0002c300ff097b82 */ /* 0x000eb00000000800 */
[----:B------:R-:W3:Y:S08]  /*1050*/  LDC R12, c[0x0][0x370] ;  /* 0x0000dc00ff0c7b82 */ /* 0x000ef00000000800 */
[----:B------:R-:W4:Y:S01]  /*1060*/  LDC R11, c[0x0][0x374] ;  /* 0x0000dd00ff0b7b82 */ /* 0x000f220000000800 */
[----:B-1----:R-:W-:-:S07]  /*1070*/  ISETP.NE.AND P1, PT, R4, 0x1, PT ;  /* 0x000000010400780c */ /* 0x002fce0003f25270 */
[----:B------:R-:W3:Y:S01]  /*1080*/  LDC.64 R6, c[0x0][0xb10] ;  /* 0x0002c400ff067b82 */ /* 0x000ee20000000a00 */
[----:B--2---:R-:W-:-:S07]  /*1090*/  ISETP.NE.AND P2, PT, R9, 0x1, PT ;  /* 0x000000010900780c */ /* 0x004fce0003f45270 */
[----:B------:R-:W1:Y:S08]  /*10a0*/  LDC R8, c[0x0][0xb20] ;  /* 0x0002c800ff087b82 */ /* 0x000e700000000800 */
[----:B------:R-:W2:Y:S01]  /*10b0*/  LDC.64 R2, c[0x0][0xb28] ;  /* 0x0002ca00ff027b82 */ /* 0x000ea20000000a00 */
[----:B----4-:R-:W-:-:S04]  /*10c0*/  IMAD.HI.U32 R13, R11, R5, RZ ;  /* 0x000000050b0d7227 */ /* 0x010fc800078e00ff */
[----:B------:R-:W-:-:S04]  /*10d0*/  IMAD.HI.U32 R5, R14, R5, RZ ;  /* 0x000000050e057227 */ /* 0x000fc800078e00ff */
[----:B---3--:R-:W-:-:S05]  /*10e0*/  IMAD.HI.U32 R16, R12, R6, RZ ;  /* 0x000000060c107227 */ /* 0x008fca00078e00ff */
[-C--:B------:R-:W-:Y:S01]  /*10f0*/  @P2 SHF.R.U32.HI R12, RZ, R7.reuse, R16 ;  /* 0x00000007ff0c2219 */ /* 0x080fe20000011610 */
[----:B------:R-:W-:Y:S01]  /*1100*/  IMAD.HI.U32 R16, R15, R6, RZ ;  /* 0x000000060f107227 */ /* 0x000fe200078e00ff */
[-C--:B-1----:R-:W-:Y:S02]  /*1110*/  @P1 SHF.R.U32.HI R11, RZ, R8.reuse, R13 ;  /* 0x00000008ff0b1219 */ /* 0x082fe4000001160d */
[----:B------:R-:W-:Y:S02]  /*1120*/  SHF.R.U32.HI R5, RZ, R8, R5 ;  /* 0x00000008ff057219 */ /* 0x000fe40000011605 */
[----:B------:R-:W-:Y:S02]  /*1130*/  SHF.R.U32.HI R16, RZ, R7, R16 ;  /* 0x00000007ff107219 */ /* 0x000fe40000011610 */
[----:B------:R-:W-:Y:S01]  /*1140*/  SEL R5, R14, R5, !P1 ;  /* 0x000000050e057207 */ /* 0x000fe20004800000 */
[----:B--2---:R-:W-:Y:S01]  /*1150*/  IMAD.HI.U32 R13, R11, R2, RZ ;  /* 0x000000020b0d7227 */ /* 0x004fe200078e00ff */
[----:B------:R-:W-:-:S03]  /*1160*/  SEL R16, R15, R16, !P2 ;  /* 0x000000100f107207 */ /* 0x000fc60005000000 */
[----:B------:R-:W-:Y:S01]  /*1170*/  IMAD.HI.U32 R6, R12, R2, RZ ;  /* 0x000000020c067227 */ /* 0x000fe200078e00ff */
[----:B------:R-:W-:-:S04]  /*1180*/  @P0 SHF.R.U32.HI R11, RZ, R3, R13 ;  /* 0x00000003ff0b0219 */ /* 0x000fc8000001160d */
[----:B------:R-:W-:Y:S01]  /*1190*/  @P0 SHF.R.U32.HI R12, RZ, R3, R6 ;  /* 0x00000003ff0c0219 */ /* 0x000fe20000011606 */
[----:B------:R-:W-:-:S04]  /*11a0*/  IMAD R11, R11, R10, RZ ;  /* 0x0000000a0b0b7224 */ /* 0x000fc800078e02ff */
[----:B------:R-:W-:Y:S01]  /*11b0*/  IMAD R6, R12, R10, RZ ;  /* 0x0000000a0c067224 */ /* 0x000fe200078e02ff */
[----:B------:R-:W-:-:S04]  /*11c0*/  ISETP.GE.AND P1, PT, R5, R11, PT ;  /* 0x0000000b0500720c */ /* 0x000fc80003f26270 */
[----:B------:R-:W-:Y:S01]  /*11d0*/  ISETP.GE.OR P1, PT, R16, R6, P1 ;  /* 0x000000061000720c */ /* 0x000fe20000f26670 */
[----:B------:R-:W-:-:S05]  /*11e0*/  IMAD.HI.U32 R6, R5, R2, RZ ;  /* 0x0000000205067227 */ /* 0x000fca00078e00ff */
[----:B------:R-:W-:-:S04]  /*11f0*/  SHF.R.U32.HI R6, RZ, R3, R6 ;  /* 0x00000003ff067219 */ /* 0x000fc80000011606 */
[----:B------:R-:W-:-:S03]  /*1200*/  SEL R6, R5, R6, !P0 ;  /* 0x0000000605067207 */ /* 0x000fc60004000000 */
[----:B------:R-:W-:Y:S01]  /*1210*/  @!P1 IMAD.HI.U32 R7, R16, R2, RZ ;  /* 0x0000000210079227 */ /* 0x000fe200078e00ff */
[----:B------:R-:W-:-:S04]  /*1220*/  IADD3 R2, PT, PT, -R6, RZ, RZ ;  /* 0x000000ff06027210 */ /* 0x000fc80007ffe1ff */
[----:B------:R-:W-:Y:S01]  /*1230*/  @!P1 SHF.R.U32.HI R3, RZ, R3, R7 ;  /* 0x00000003ff039219 */ /* 0x000fe20000011607 */
[----:B------:R-:W-:Y:S01]  /*1240*/  IMAD R2, R10, R2, R5 ;  /* 0x000000020a027224 */ /* 0x000fe200078e0205 */
[----:B------:R-:W-:Y:S02]  /*1250*/  IADD3 R7, PT, PT, -R5, RZ, RZ ;  /* 0x000000ff05077210 */ /* 0x000fe40007ffe1ff */
[----:B------:R-:W-:-:S03]  /*1260*/  @!P1 SEL R3, R16, R3, !P0 ;  /* 0x0000000310039207 */ /* 0x000fc60004000000 */
[----:B------:R-:W-:Y:S02]  /*1270*/  IMAD R7, R4, R7, R14 ;  /* 0x0000000704077224 */ /* 0x000fe400078e020e */
[--C-:B------:R-:W-:Y:S02]  /*1280*/  @!P1 IMAD.IADD R6, R6, 0x1, -R3.reuse ;  /* 0x0000000106069824 */ /* 0x100fe400078e0a03 */
[----:B------:R-:W-:Y:S01]  /*1290*/  @!P1 IMAD R3, R2, R12, R3 ;  /* 0x0000000c02039224 */ /* 0x000fe200078e0203 */
[----:B------:R-:W-:Y:S01]  /*12a0*/  IADD3 R2, PT, PT, -R16, RZ, RZ ;  /* 0x000000ff10027210 */ /* 0x000fe20007ffe1ff */
[----:B------:R-:W-:Y:S02]  /*12b0*/  @!P1 IMAD R5, R6, R10, R16 ;  /* 0x0000000a06059224 */ /* 0x000fe400078e0210 */
[----:B------:R-:W-:Y:S02]  /*12c0*/  @!P1 IMAD.MOV.U32 R16, RZ, RZ, R3 ;  /* 0x000000ffff109224 */ /* 0x000fe400078e0003 */
[----:B------:R-:W-:-:S02]  /*12d0*/  IMAD R2, R9, R2, R15 ;  /* 0x0000000209027224 */ /* 0x000fc400078e020f */
[----:B------:R-:W-:Y:S02]  /*12e0*/  IMAD R14, R5, R4, R7 ;  /* 0x00000004050e7224 */ /* 0x000fe400078e0207 */
[----:B------:R-:W-:Y:S02]  /*12f0*/  IMAD R15, R16, R9, R2 ;  /* 0x00000009100f7224 */ /* 0x000fe400078e0202 */
.L_x_16:
[----:B------:R-:W1:Y:S01]  /*1300*/  LDCU UR4, c[0x0][0xb30] ;  /* 0x00016600ff0477ac */ /* 0x000e620008000800 */
[----:B------:R-:W2:Y:S08]  /*1310*/  S2UR UR37, SR_CgaCtaId ;  /* 0x00000000002579c3 */ /* 0x000eb00000008800 */
[----:B------:R-:W3:Y:S01]  /*1320*/  LDC R40, c[0x0][0xb24] ;  /* 0x0002c900ff287b82 */ /* 0x000ee20000000800 */
[----:B-1----:R-:W-:-:S09]  /*1330*/  UISETP.NE.AND UP1, UPT, UR4, 0x1, UPT ;  /* 0x000000010400788c */ /* 0x002fd2000bf25270 */
[----:B--2---:R-:W-:Y:S05]  /*1340*/  BRA.U UP1, `(.L_x_17) ;  /* 0x0000000101407547 */ /* 0x004fea000b800000 */
[----:B------:R-:W1:Y:S08]  /*1350*/  LDC.64 R4, c[0x0][0xb10] ;  /* 0x0002c400ff047b82 */ /* 0x000e700000000a00 */
[----:B------:R-:W2:Y:S08]  /*1360*/  LDC.64 R2, c[0x0][0xb18] ;  /* 0x0002c600ff027b82 */ /* 0x000eb00000000a00 */
[----:B------:R-:W4:Y:S08]  /*1370*/  LDC R6, c[0x0][0xb20] ;  /* 0x0002c800ff067b82 */ /* 0x000f300000000800 */
[----:B------:R-:W3:Y:S01]  /*1380*/  LDC R7, c[0x0][0xb0c] ;  /* 0x0002c300ff077b82 */ /* 0x000ee20000000800 */
[----:B-1----:R-:W-:-:S05]  /*1390*/  IMAD.HI.U32 R4, R15, R4, RZ ;  /* 0x000000040f047227 */ /* 0x002fca00078e00ff */
[----:B------:R-:W-:Y:S01]  /*13a0*/  SHF.R.U32.HI R4, RZ, R5, R4 ;  /* 0x00000005ff047219 */ /* 0x000fe20000011604 */
[----:B--2---:R-:W-:Y:S01]  /*13b0*/  IMAD.HI.U32 R3, R14, R3, RZ ;  /* 0x000000030e037227 */ /* 0x004fe200078e00ff */
[----:B------:R-:W-:-:S04]  /*13c0*/  ISETP.NE.AND P0, PT, R2, 0x1, PT ;  /* 0x000000010200780c */ /* 0x000fc80003f05270 */
[----:B----4-:R-:W-:-:S04]  /*13d0*/  SHF.R.U32.HI R3, RZ, R6, R3 ;  /* 0x00000006ff037219 */ /* 0x010fc80000011603 */
[----:B------:R-:W-:Y:S02]  /*13e0*/  SEL R3, R14, R3, !P0 ;  /* 0x000000030e037207 */ /* 0x000fe40004000000 */
[----:B---3--:R-:W-:-:S04]  /*13f0*/  ISETP.NE.AND P1, PT, R7, 0x1, PT ;  /* 0x000000010700780c */ /* 0x008fc80003f25270 */
[----:B------:R-:W-:-:S05]  /*1400*/  SEL R4, R15, R4, !P1 ;  /* 0x000000040f047207 */ /* 0x000fca0004800000 */
[----:B------:R-:W-:Y:S02]  /*1410*/  IMAD.IADD R5, R3, 0x1, -R4 ;  /* 0x0000000103057824 */ /* 0x000fe400078e0a04 */
[----:B------:R-:W-:Y:S02]  /*1420*/  IMAD.IADD R3, R4, 0x1, -R3 ;  /* 0x0000000104037824 */ /* 0x000fe400078e0a03 */
[----:B------:R-:W-:Y:S02]  /*1430*/  IMAD R15, R5, R7, R15 ;  /* 0x00000007050f7224 */ /* 0x000fe400078e020f */
[----:B------:R-:W-:-:S07]  /*1440*/  IMAD R14, R3, R2, R14 ;  /* 0x00000002030e7224 */ /* 0x000fce00078e020e */
.L_x_17:
[----:B------:R-:W-:Y:S01]  /*1450*/  BAR.SYNC.DEFER_BLOCKING 0x0 ;  /* 0x0000000000007b1d */ /* 0x000fe20000010000 */
[----:B------:R-:W-:Y:S01]  /*1460*/  UISETP.NE.AND UP1, UPT, UR8, 0x2, UPT ;  /* 0x000000020800788c */ /* 0x000fe2000bf25270 */
[----:B------:R-:W-:Y:S02]  /*1470*/  ISETP.NE.OR P5, PT, R0, 0x2, !P5 ;  /* 0x000000020000780c */ /* 0x000fe40006fa5670 */
[----:B------:R-:W-:-:S06]  /*1480*/  LOP3.LUT R2, R108, 0x1f, RZ, 0xc0, !PT ;  /* 0x0000001f6c027812 */ /* 0x000fcc00078ec0ff */
[----:B------:R-:W-:Y:S05]  /*1490*/  BRA.U UP1, `(.L_x_18) ;  /* 0x0000001501647547 */ /* 0x000fea000b800000 */
[----:B------:R-:W1:Y:S01]  /*14a0*/  LDCU UR13, c[0x0][0x38c] ;  /* 0x00007180ff0d77ac */ /* 0x000e620008000800 */
[----:B------:R-:W2:Y:S01]  /*14b0*/  LDC R8, c[0x0][0x370] ;  /* 0x0000dc00ff087b82 */ /* 0x000ea20000000800 */
[----:B------:R-:W-:Y:S01]  /*14c0*/  PLOP3.LUT P1, PT, PT, PT, UP2, 0x80, 0x8 ;  /* 0x000000000008781c */ /* 0x000fe20003f2f028 */
[----:B------:R-:W-:Y:S01]  /*14d0*/  IMAD.MOV.U32 R17, RZ, RZ, 0x1 ;  /* 0x00000001ff117424 */ /* 0x000fe200078e00ff */
[----:B------:R-:W-:Y:S01]  /*14e0*/  ISETP.EQ.OR P4, PT, R2, RZ, P5 ;  /* 0x000000ff0200720c */ /* 0x000fe20002f82670 */
[----:B------:R-:W-:Y:S01]  /*14f0*/  IMAD.MOV.U32 R16, RZ, RZ, RZ ;  /* 0x000000ffff107224 */ /* 0x000fe200078e00ff */
[----:B------:R-:W-:Y:S02]  /*1500*/  PLOP3.LUT P1, PT, P1, PT, PT, 0x8, 0x80 ;  /* 0x000000000080781c */ /* 0x000fe40000f2e170 */
[----:B------:R-:W-:Y:S01]  /*1510*/  CS2R R12, SRZ ;  /* 0x00000000000c7805 */ /* 0x000fe2000001ff00 */
[----:B------:R-:W-:Y:S01]  /*1520*/  IMAD.MOV.U32 R11, RZ, RZ, 0x1 ;  /* 0x00000001ff0b7424 */ /* 0x000fe200078e00ff */
[----:B------:R-:W4:Y:S01]  /*1530*/  LDC R0, c[0x0][0x374] ;  /* 0x0000dd00ff007b82 */ /* 0x000f220000000800 */
[----:B------:R-:W2:Y:S01]  /*1540*/  LDCU.64 UR22, c[0x0][0x348] ;  /* 0x00006900ff1677ac */ /* 0x000ea20008000a00 */
[----:B------:R-:W-:Y:S01]  /*1550*/  UMOV UR6, URZ ;  /* 0x000000ff00067c82 */ /* 0x000fe20008000000 */
[----:B-1----:R-:W-:-:S04]  /*1560*/  UIADD3 UR5, UPT, UPT, UR13, 0x3f, URZ ;  /* 0x0000003f0d057890 */ /* 0x002fc8000fffe0ff */
[----:B------:R-:W-:-:S04]  /*1570*/  USHF.R.S32.HI UR4, URZ, 0x1f, UR5 ;  /* 0x0000001fff047899 */ /* 0x000fc80008011405 */
[----:B------:R-:W-:-:S04]  /*1580*/  ULEA.HI UR4, UR4, UR5, URZ, 0x6 ;  /* 0x0000000504047291 */ /* 0x000fc8000f8f30ff */
[----:B------:R-:W-:Y:S02]  /*1590*/  USHF.R.S32.HI UR15, URZ, 0x6, UR4 ;  /* 0x00000006ff0f7899 */ /* 0x000fe40008011404 */
[----:B------:R-:W-:Y:S02]  /*15a0*/  UIADD3 UR4, UPT, UPT, UR13, -0x1, URZ ;  /* 0xffffffff0d047890 */ /* 0x000fe4000fffe0ff */
[----:B------:R-:W-:Y:S02]  /*15b0*/  UISETP.LT.U32.AND UP0, UPT, UR15, 0xa, UPT ;  /* 0x0000000a0f00788c */ /* 0x000fe4000bf01070 */
[----:B------:R-:W-:Y:S02]  /*15c0*/  UISETP.GE.U32.AND UP1, UPT, UR4, -0x7f, UPT ;  /* 0xffffff810400788c */ /* 0x000fe4000bf26070 */
[----:B------:R-:W-:Y:S02]  /*15d0*/  USEL UR14, UR15, 0xa, UP0 ;  /* 0x0000000a0f0e7887 */ /* 0x000fe40008000000 */
[----:B------:R-:W-:-:S02]  /*15e0*/  UIADD3 UR13, UPT, UPT, UR13, 0x7e, URZ ;  /* 0x0000007e0d0d7890 */ /* 0x000fc4000fffe0ff */
[----:B------:R-:W-:Y:S02]  /*15f0*/  UIADD3 UR5, UPT, UPT, UR14, -0x1, URZ ;  /* 0xffffffff0e057890 */ /* 0x000fe4000fffe0ff */
[----:B------:R-:W-:-:S03]  /*1600*/  UIADD3 UR7, UPT, UPT, UR15, -UR14, URZ ;  /* 0x8000000e0f077290 */ /* 0x000fc6000fffe0ff */
[----:B------:R-:W-:-:S04]  /*1610*/  @UP1 UIADD3 UR5, UPT, UPT, UR14, URZ, URZ ;  /* 0x000000ff0e051290 */ /* 0x000fc8000fffe0ff */
[----:B--2---:R-:W-:-:S12]  /*1620*/  UIADD3 UR5, UPT, UPT, UR5, 0x1, URZ ;  /* 0x0000000105057890 */ /* 0x004fd8000fffe0ff */
.L_x_36:
[----:B------:R-:W-:Y:S01]  /*1630*/  UISETP.NE.AND UP0, UPT, UR37, URZ, UPT ;  /* 0x000000ff2500728c */ /* 0x000fe2000bf05270 */
[----:B------:R-:W1:Y:S08]  /*1640*/  S2UR UR37, SR_CgaCtaId ;  /* 0x00000000002579c3 */ /* 0x000e700000008800 */
[----:B------:R-:W-:Y:S05]  /*1650*/  BRA.U UP0, `(.L_x_19) ;  /* 0x0000000100347547 */ /* 0x000fea000b800000 */
[----:B------:R-:W2:Y:S01]  /*1660*/  S2R R2, SR_CgaCtaId ;  /* 0x0000000000027919 */ /* 0x000ea20000008800 */
[----:B------:R-:W-:-:S04]  /*1670*/  MOV R3, 0x400 ;  /* 0x0000040000037802 */ /* 0x000fc80000000f00 */
[----:B--2---:R-:W-:Y:S02]  /*1680*/  LEA R2, R2, R3, 0x18 ;  /* 0x0000000302027211 */ /* 0x004fe400078ec0ff */
[----:B------:R-:W-:-:S03]  /*1690*/  SHF.L.U32 R3, R11, 0x1f, RZ ;  /* 0x0000001f0b037819 */ /* 0x000fc600000006ff */
[----:B------:R-:W-:-:S04]  /*16a0*/  IMAD R2, R12, 0x8, R2 ;  /* 0x000000080c027824 */ /* 0x000fc800078e0202 */
[----:B------:R-:W2:Y:S02]  /*16b0*/  SYNCS.PHASECHK.TRANS64.TRYWAIT P0, [R2+URZ+0x160], R3 ;  /* 0x00016003020075a7 */ /* 0x000ea400080011ff */
[----:B--2---:R-:W-:Y:S05]  /*16c0*/  @!P0 BRA `(.L_x_20) ;  /* 0x0000007c00548947 */ /* 0x004fea0003800000 */
.L_x_132:
[----:B------:R-:W-:Y:S01]  /*16d0*/  VIADD R12, R12, 0x1 ;  /* 0x000000010c0c7836 */ /* 0x000fe20000000000 */
[----:B------:R2:W-:Y:S04]  /*16e0*/  SYNCS.ARRIVE.TRANS64.A1T0 RZ, [R2+URZ+0x150], RZ ;  /* 0x000150ff02ff79a7 */ /* 0x0005e800081000ff */
[----:B------:R-:W-:-:S04]  /*16f0*/  ISETP.NE.AND P0, PT, R12, 0x2, PT ;  /* 0x000000020c00780c */ /* 0x000fc80003f05270 */
[----:B------:R-:W-:Y:S02]  /*1700*/  SEL R12, R12, RZ, P0 ;  /* 0x000000ff0c0c7207 */ /* 0x000fe40000000000 */
[----:B--2---:R-:W-:-:S04]  /*1710*/  SEL R2, RZ, 0x1, P0 ;  /* 0x00000001ff027807 */ /* 0x004fc80000000000 */
[----:B------:R-:W-:-:S07]  /*1720*/  LOP3.LUT R11, R11, R2, RZ, 0x3c, !PT ;  /* 0x000000020b0b7212 */ /* 0x000fce00078e3cff */
.L_x_19:
[----:B------:R-:W-:Y:S01]  /*1730*/  UMOV UR4, 0x400 ;  /* 0x0000040000047882 */ /* 0x000fe20000000000 */
[----:B------:R-:W-:Y:S01]  /*1740*/  SHF.L.U32 R2, R17, 0x1f, RZ ;  /* 0x0000001f11027819 */ /* 0x000fe200000006ff */
[----:B-1----:R-:W-:Y:S01]  /*1750*/  ULEA UR4, UR37, UR4, 0x18 ;  /* 0x0000000425047291 */ /* 0x002fe2000f8ec0ff */
[----:B------:R-:W-:Y:S01]  /*1760*/  R2UR UR35, R15 ;  /* 0x000000000f2372ca */ /* 0x000fe200000e0000 */
[----:B------:R-:W-:Y:S01]  /*1770*/  UISETP.GE.U32.AND UP0, UPT, UR13, 0x7f, UPT ;  /* 0x0000007f0d00788c */ /* 0x000fe2000bf06070 */
[----:B------:R-:W-:Y:S01]  /*1780*/  R2UR UR18, R14 ;  /* 0x000000000e1272ca */ /* 0x000fe200000e0000 */
[----:B------:R-:W-:Y:S01]  /*1790*/  ULEA UR8, UR6, UR4, 0x3 ;  /* 0x0000000406087291 */ /* 0x000fe2000f8e18ff */
[----:B------:R-:W-:-:S08]  /*17a0*/  UMOV UR21, URZ ;  /* 0x000000ff00157c82 */ /* 0x000fd00008000000 */
[----:B------:R1:W2:Y:S01]  /*17b0*/  SYNCS.PHASECHK.TRANS64.TRYWAIT P0, [UR8+0x50], R2 ;  /* 0x00005002ff0075a7 */ /* 0x0002a20008001108 */
[----:B------:R-:W-:Y:S02]  /*17c0*/  USHF.L.U32 UR35, UR35, 0x6, URZ ;  /* 0x0000000623237899 */ /* 0x000fe400080006ff */
[----:B------:R-:W-:Y:S01]  /*17d0*/  USHF.L.U32 UR18, UR18, 0x8, URZ ;  /* 0x0000000812127899 */ /* 0x000fe200080006ff */
[----:B------:R-:W-:Y:S11]  /*17e0*/  BRA.U !UP0, `(.L_x_21) ;  /* 0x0000000108c07547 */ /* 0x000ff6000b800000 */
[----:B------:R-:W-:Y:S01]  /*17f0*/  UIADD3 UR10, UPT, UPT, UR18, 0x80, URZ ;  /* 0x00000080120a7890 */ /* 0x000fe2000fffe0ff */
[----:B------:R-:W-:Y:S01]  /*1800*/  UMOV UR24, URZ ;  /* 0x000000ff00187c82 */ /* 0x000fe20008000000 */
[----:B------:R-:W-:-:S10]  /*1810*/  UMOV UR25, UR6 ;  /* 0x0000000600197c82 */ /* 0x000fd40008000000 */
.L_x_26:
[----:B-1----:R-:W-:Y:S01]  /*1820*/  ULEA UR33, UR25, UR4, 0x3 ;  /* 0x0000000419217291 */ /* 0x002fe2000f8e18ff */
[----:B--2---:R-:W-:Y:S01]  /*1830*/  @!P5 MOV R3, 0x5000 ;  /* 0x000050000003d802 */ /* 0x004fe20000000f00 */
[----:B--2---:R-:W-:Y:S10]  /*1840*/  @P0 BRA `(.L_x_22) ;  /* 0x00000000000c0947 */ /* 0x004ff40003800000 */
[----:B------:R-:W-:-:S04]  /*1850*/  SHF.L.U32 R4, R17, 0x1f, RZ ;  /* 0x0000001f11047819 */ /* 0x000fc800000006ff */
[----:B------:R-:W2:Y:S02]  /*1860*/  SYNCS.PHASECHK.TRANS64.TRYWAIT P0, [UR33+0x50], R4 ;  /* 0x00005004ff0075a7 */ /* 0x000ea40008001121 */
[----:B--2---:R-:W-:Y:S05]  /*1870*/  @!P0 BRA `(.L_x_23) ;  /* 0x0000007800fc8947 */ /* 0x004fea0003800000 */
.L_x_22:
[----:B------:R2:W-:Y:S01]  /*1880*/  @!P5 SYNCS.ARRIVE.TRANS64 RZ, [UR33], R3 ;  /* 0x00000003ffffd9a7 */ /* 0x0005e20008000021 */
[----:B------:R-:W-:Y:S04]  /*1890*/  BSSY.RECONVERGENT B0, `(.L_x_24) ;  /* 0x0000003000007945 */ /* 0x000fe80003800200 */
[----:B------:R-:W-:Y:S05]  /*18a0*/  @P4 BRA `(.L_x_25) ;  /* 0x0000000000044947 */ /* 0x000fea0003800000 */
[----:B------:R-:W-:Y:S05]  /*18b0*/  BPT.TRAP 0x1 ;  /* 0x000000040000795c */ /* 0x000fea0000300000 */
.L_x_25:
[----:B------:R-:W-:Y:S05]  /*18c0*/  BSYNC.RECONVERGENT B0 ;  /* 0x0000000000007941 */ /* 0x000fea0003800200 */
.L_x_24:
[----:B------:R-:W-:Y:S02]  /*18d0*/  UIADD3 UR6, UPT, UPT, UR25, 0x1, URZ ;  /* 0x0000000119067890 */ /* 0x000fe4000fffe0ff */
[----:B------:R-:W-:Y:S02]  /*18e0*/  ULEA UR32, UR25, UR4, 0xc ;  /* 0x0000000419207291 */ /* 0x000fe4000f8e60ff */
[----:B------:R-:W-:Y:S02]  /*18f0*/  UISETP.NE.AND UP0, UPT, UR6, 0xa, UPT ;  /* 0x0000000a0600788c */ /* 0x000fe4000bf05270 */
[----:B------:R-:W-:Y:S02]  /*1900*/  UIADD3 UR30, UP1, UPT, UR22, 0x80, URZ ;  /* 0x00000080161e7890 */ /* 0x000fe4000ff3e0ff */
[----:B------:R-:W-:Y:S02]  /*1910*/  USEL UR9, URZ, 0x1, UP0 ;  /* 0x00000001ff097887 */ /* 0x000fe40008000000 */
[----:B------:R-:W-:-:S02]  /*1920*/  USEL UR6, UR6, URZ, UP0 ;  /* 0x000000ff06067287 */ /* 0x000fc40008000000 */
[----:B------:R-:W-:Y:S02]  /*1930*/  UIADD3 UR28, UP0, UPT, UR22, 0x180, URZ ;  /* 0x00000180161c7890 */ /* 0x000fe4000ff1e0ff */
[----:B------:R-:W-:Y:S01]  /*1940*/  ULEA UR8, UR6, UR4, 0x3 ;  /* 0x0000000406087291 */ /* 0x000fe2000f8e18ff */
[----:B------:R-:W-:Y:S01]  /*1950*/  LOP3.LUT R17, R17, UR9, RZ, 0x3c, !PT ;  /* 0x0000000911117c12 */ /* 0x000fe2000f8e3cff */
[----:B------:R-:W-:Y:S02]  /*1960*/  USHF.L.U32 UR34, UR24, 0x6, URZ ;  /* 0x0000000618227899 */ /* 0x000fe400080006ff */
[----:B------:R-:W-:Y:S01]  /*1970*/  UIADD3.X UR31, UPT, UPT, URZ, UR23, URZ, UP1, !UPT ;  /* 0x00000017ff1f7290 */ /* 0x000fe20008ffe4ff */
[----:B-1----:R-:W-:Y:S01]  /*1980*/  SHF.L.U32 R2, R17, 0x1f, RZ ;  /* 0x0000001f11027819 */ /* 0x002fe200000006ff */
[----:B------:R-:W-:Y:S02]  /*1990*/  UIADD3 UR32, UPT, UPT, UR32, 0x6400, URZ ;  /* 0x0000640020207890 */ /* 0x000fe4000fffe0ff */
[----:B------:R-:W-:Y:S01]  /*19a0*/  UIADD3.X UR29, UPT, UPT, URZ, UR23, URZ, UP0, !UPT ;  /* 0x00000017ff1d7290 */ /* 0x000fe200087fe4ff */
[----:B------:R1:W1:Y:S01]  /*19b0*/  SYNCS.PHASECHK.TRANS64.TRYWAIT P0, [UR8+0x50], R2 ;  /* 0x00005002ff0075a7 */ /* 0x0002620008001108 */
[----:B------:R-:W-:Y:S01]  /*19c0*/  ULEA UR8, UR25, UR4, 0xe ;  /* 0x0000000419087291 */ /* 0x000fe2000f8e70ff */
[----:B------:R-:W-:Y:S01]  /*19d0*/  UMOV UR26, 0x0 ;  /* 0x00000000001a7882 */ /* 0x000fe20000000000 */
[----:B------:R-:W-:-:S02]  /*19e0*/  UMOV UR27, 0x10000000 ;  /* 0x10000000001b7882 */ /* 0x000fc40000000000 */
[----:B------:R-:W-:Y:S01]  /*19f0*/  UIADD3 UR16, UPT, UPT, UR8, 0x10400, URZ ;  /* 0x0001040008107890 */ /* 0x000fe2000fffe0ff */
[----:B------:R1:W-:Y:S01]  /*1a00*/  UTMALDG.3D [UR32], [UR30], desc[UR26] ;  /* 0x00001a201e0075b4 */ /* 0x0003e20008011000 */
[----:B------:R-:W-:Y:S01]  /*1a10*/  UIADD3 UR8, UPT, UPT, UR8, 0x12400, URZ ;  /* 0x0001240008087890 */ /* 0x000fe2000fffe0ff */
[----:B------:R-:W-:Y:S01]  /*1a20*/  UMOV UR17, UR33 ;  /* 0x0000002100117c82 */ /* 0x000fe20008000000 */
[----:B------:R-:W-:Y:S01]  /*1a30*/  UMOV UR20, UR36 ;  /* 0x0000002400147c82 */ /* 0x000fe20008000000 */
[----:B------:R-:W-:Y:S01]  /*1a40*/  UMOV UR19, UR34 ;  /* 0x0000002200137c82 */ /* 0x000fe20008000000 */
[----:B------:R-:W-:Y:S01]  /*1a50*/  UMOV UR12, UR36 ;  /* 0x00000024000c7c82 */ /* 0x000fe20008000000 */
[----:B------:R-:W-:Y:S01]  /*1a60*/  UMOV UR9, UR33 ;  /* 0x0000002100097c82 */ /* 0x000fe20008000000 */
[----:B------:R-:W-:Y:S01]  /*1a70*/  UMOV UR11, UR34 ;  /* 0x00000022000b7c82 */ /* 0x000fe20008000000 */
[----:B------:R1:W-:Y:S01]  /*1a80*/  UTMALDG.3D [UR16], [UR28], desc[UR26] ;  /* 0x00001a101c0075b4 */ /* 0x0003e20008011000 */
[----:B------:R-:W-:Y:S01]  /*1a90*/  UIADD3 UR24, UPT, UPT, UR24, 0x1, URZ ;  /* 0x0000000118187890 */ /* 0x000fe2000fffe0ff */
[----:B------:R-:W-:Y:S01]  /*1aa0*/  UMOV UR21, UR5 ;  /* 0x0000000500157c82 */ /* 0x000fe20008000000 */
[----:B------:R-:W-:-:S02]  /*1ab0*/  UMOV UR25, UR6 ;  /* 0x0000000600197c82 */ /* 0x000fc40008000000 */
[----:B------:R-:W-:Y:S01]  /*1ac0*/  UISETP.NE.AND UP0, UPT, UR24, UR5, UPT ;  /* 0x000000051800728c */ /* 0x000fe2000bf05270 */
[----:B------:R1:W-:Y:S08]  /*1ad0*/  UTMALDG.3D [UR8], [UR28], desc[UR26] ;  /* 0x00001a081c0075b4 */ /* 0x0003f00008011000 */
[----:B------:R-:W-:Y:S05]  /*1ae0*/  BRA.U UP0, `(.L_x_26) ;  /* 0xfffffffd004c7547 */ /* 0x000fea000b83ffff */
.L_x_21:
[----:B-1----:R-:W-:Y:S01]  /*1af0*/  ULEA UR8, UR6, UR4, 0x3 ;  /* 0x0000000406087291 */ /* 0x002fe2000f8e18ff */
[----:B------:R-:W-:Y:S01]  /*1b00*/  SHF.L.U32 R2, R17, 0x1f, RZ ;  /* 0x0000001f11027819 */ /* 0x000fe200000006ff */
[----:B------:R-:W-:Y:S01]  /*1b10*/  @!P1 SYNCS.ARRIVE.TRANS64.A1T0 RZ, [UR4+0xe8], RZ ;  /* 0x0000e8ffffff99a7 */ /* 0x000fe20008100004 */
[----:B------:R-:W-:-:S06]  /*1b20*/  UISETP.GT.AND UP0, UPT, UR15, UR14, UPT ;  /* 0x0000000e0f00728c */ /* 0x000fcc000bf04270 */
[----:B--2---:R1:W2:Y:S03]  /*1b30*/  SYNCS.PHASECHK.TRANS64.TRYWAIT P0, [UR8+0x50], R2 ;  /* 0x00005002ff0075a7 */ /* 0x0042a60008001108 */
[----:B------:R-:W-:Y:S05]  /*1b40*/  BRA.U !UP0, `(.L_x_27) ;  /* 0x0000000108c47547 */ /* 0x000fea000b800000 */
[----:B------:R-:W-:Y:S02]  /*1b50*/  UIADD3 UR29, UPT, UPT, UR7, UR21, URZ ;  /* 0x00000015071d7290 */ /* 0x000fe4000fffe0ff */
[----:B------:R-:W-:Y:S01]  /*1b60*/  UIADD3 UR10, UPT, UPT, UR18, 0x80, URZ ;  /* 0x00000080120a7890 */ /* 0x000fe2000fffe0ff */
[----:B------:R-:W-:-:S11]  /*1b70*/  UMOV UR34, UR6 ;  /* 0x0000000600227c82 */ /* 0x000fd60008000000 */
.L_x_32:
[----:B-1----:R-:W-:Y:S01]  /*1b80*/  ULEA UR25, UR34, UR4, 0x3 ;  /* 0x0000000422197291 */ /* 0x002fe2000f8e18ff */
[----:B--2---:R-:W-:Y:S01]  /*1b90*/  @!P5 MOV R3, 0x5000 ;  /* 0x000050000003d802 */ /* 0x004fe20000000f00 */
[----:B--2---:R-:W-:Y:S10]  /*1ba0*/  @P0 BRA `(.L_x_28) ;  /* 0x00000000000c0947 */ /* 0x004ff40003800000 */
[----:B------:R-:W-:-:S04]  /*1bb0*/  SHF.L.U32 R4, R17, 0x1f, RZ ;  /* 0x0000001f11047819 */ /* 0x000fc800000006ff */
[----:B------:R-:W2:Y:S02]  /*1bc0*/  SYNCS.PHASECHK.TRANS64.TRYWAIT P0, [UR25+0x50], R4 ;  /* 0x00005004ff0075a7 */ /* 0x000ea40008001119 */
[----:B--2---:R-:W-:Y:S05]  /*1bd0*/  @!P0 BRA `(.L_x_29) ;  /* 0x00000078003c8947 */ /* 0x004fea0003800000 */
.L_x_28:
[----:B------:R2:W-:Y:S01]  /*1be0*/  @!P5 SYNCS.ARRIVE.TRANS64 RZ, [UR25], R3 ;  /* 0x00000003ffffd9a7 */ /* 0x0005e20008000019 */
[----:B------:R-:W-:Y:S04]  /*1bf0*/  BSSY.RECONVERGENT B0, `(.L_x_30) ;  /* 0x0000003000007945 */ /* 0x000fe80003800200 */
[----:B------:R-:W-:Y:S05]  /*1c00*/  @P4 BRA `(.L_x_31) ;  /* 0x0000000000044947 */ /* 0x000fea0003800000 */
[----:B------:R-:W-:Y:S05]  /*1c10*/  BPT.TRAP 0x1 ;  /* 0x000000040000795c */ /* 0x000fea0000300000 */
.L_x_31:
[----:B------:R-:W-:Y:S05]  /*1c20*/  BSYNC.RECONVERGENT B0 ;  /* 0x0000000000007941 */ /* 0x000fea0003800200 */
.L_x_30:
        /* <DEDUP_REMOVED lines=10> */
[----:B------:R-:W-:Y:S01]  /*1cd0*/  UIADD3 UR24, UPT, UPT, UR24, 0x6400, URZ ;  /* 0x0000640018187890 */ /* 0x000fe2000fffe0ff */
[----:B-1----:R-:W-:Y:S01]  /*1ce0*/  SHF.L.U32 R2, R17, 0x1f, RZ ;  /* 0x0000001f11027819 */ /* 0x002fe200000006ff */
[----:B------:R-:W-:Y:S02]  /*1cf0*/  UIADD3.X UR39, UPT, UPT, URZ, UR23, URZ, UP1, !UPT ;  /* 0x00000017ff277290 */ /* 0x000fe40008ffe4ff */
[----:B------:R-:W-:Y:S01]  /*1d00*/  UIADD3.X UR33, UPT, UPT, URZ, UR23, URZ, UP0, !UPT ;  /* 0x00000017ff217290 */ /* 0x000fe200087fe4ff */
[----:B------:R1:W1:Y:S01]  /*1d10*/  SYNCS.PHASECHK.TRANS64.TRYWAIT P0, [UR8+0x50], R2 ;  /* 0x00005002ff0075a7 */ /* 0x0002620008001108 */
[----:B------:R-:W-:Y:S01]  /*1d20*/  ULEA UR8, UR34, UR4, 0xe ;  /* 0x0000000422087291 */ /* 0x000fe2000f8e70ff */
[----:B------:R-:W-:Y:S01]  /*1d30*/  UMOV UR30, 0x0 ;  /* 0x00000000001e7882 */ /* 0x000fe20000000000 */
[----:B------:R-:W-:-:S02]  /*1d40*/  UMOV UR31, 0x10000000 ;  /* 0x10000000001f7882 */ /* 0x000fc40000000000 */
[----:B------:R-:W-:Y:S02]  /*1d50*/  UIADD3 UR16, UPT, UPT, UR8, 0x10400, URZ ;  /* 0x0001040008107890 */ /* 0x000fe4000fffe0ff */
[----:B------:R-:W-:Y:S01]  /*1d60*/  UIADD3 UR8, UPT, UPT, UR8, 0x12400, URZ ;  /* 0x0001240008087890 */ /* 0x000fe2000fffe0ff */
[----:B------:R-:W-:Y:S01]  /*1d70*/  UMOV UR27, UR35 ;  /* 0x00000023001b7c82 */ /* 0x000fe20008000000 */
[----:B------:R-:W-:Y:S01]  /*1d80*/  UMOV UR28, UR36 ;  /* 0x00000024001c7c82 */ /* 0x000fe20008000000 */
[----:B------:R-:W-:Y:S01]  /*1d90*/  UMOV UR17, UR25 ;  /* 0x0000001900117c82 */ /* 0x000fe20008000000 */
[----:B------:R-:W-:Y:S01]  /*1da0*/  UMOV UR20, UR36 ;  /* 0x0000002400147c82 */ /* 0x000fe20008000000 */
[----:B------:R-:W-:Y:S01]  /*1db0*/  UMOV UR19, UR26 ;  /* 0x0000001a00137c82 */ /* 0x000fe20008000000 */
[----:B------:R-:W-:Y:S01]  /*1dc0*/  UMOV UR12, UR36 ;  /* 0x00000024000c7c82 */ /* 0x000fe20008000000 */
[----:B------:R-:W-:Y:S01]  /*1dd0*/  UMOV UR9, UR25 ;  /* 0x0000001900097c82 */ /* 0x000fe20008000000 */
[----:B------:R1:W-:Y:S01]  /*1de0*/  UTMALDG.3D [UR24], [UR38], desc[UR30] ;  /* 0x00001e18260075b4 */ /* 0x0003e20008011000 */
[----:B------:R-:W-:Y:S01]  /*1df0*/  UMOV UR11, UR26 ;  /* 0x0000001a000b7c82 */ /* 0x000fe20008000000 */
[----:B------:R-:W-:Y:S01]  /*1e00*/  UIADD3 UR21, UPT, UPT, UR21, 0x1, URZ ;  /* 0x0000000115157890 */ /* 0x000fe2000fffe0ff */
[----:B------:R-:W-:-:S03]  /*1e10*/  UMOV UR34, UR6 ;  /* 0x0000000600227c82 */ /* 0x000fc60008000000 */
[----:B------:R-:W-:Y:S01]  /*1e20*/  UISETP.NE.AND UP0, UPT, UR21, UR29, UPT ;  /* 0x0000001d1500728c */ /* 0x000fe2000bf05270 */
[----:B------:R1:W-:Y:S01]  /*1e30*/  UTMALDG.3D [UR16], [UR32], desc[UR30] ;  /* 0x00001e10200075b4 */ /* 0x0003e20008011000 */
[----:B------:R1:W-:Y:S07]  /*1e40*/  UTMALDG.3D [UR8], [UR32], desc[UR30] ;  /* 0x00001e08200075b4 */ /* 0x0003ee0008011000 */
[----:B------:R-:W-:Y:S05]  /*1e50*/  BRA.U UP0, `(.L_x_32) ;  /* 0xfffffffd00487547 */ /* 0x000fea000b83ffff */
.L_x_27:
[C---:B-1----:R-:W-:Y:S01]  /*1e60*/  LEA R2, R16.reuse, UR4, 0x3 ;  /* 0x0000000410027c11 */ /* 0x042fe2000f8e18ff */
[----:B------:R-:W-:Y:S01]  /*1e70*/  NOP ;  /* 0x0000000000007918 */ /* 0x000fe20000000000 */
[----:B--2---:R-:W-:Y:S02]  /*1e80*/  SHF.L.U32 R3, R13, 0x1f, RZ ;  /* 0x0000001f0d037819 */ /* 0x004fe400000006ff */
[----:B------:R-:W-:Y:S02]  /*1e90*/  LEA R4, R16, UR4, 0x4 ;  /* 0x0000000410047c11 */ /* 0x000fe4000f8e20ff */
[----:B------:R-:W1:Y:S02]  /*1ea0*/  SYNCS.PHASECHK.TRANS64.TRYWAIT P0, [R2+URZ+0xf0], R3 ;  /* 0x0000f003020075a7 */ /* 0x000e6400080011ff */
[----:B-1----:R-:W-:Y:S05]  /*1eb0*/  @!P0 BRA `(.L_x_33) ;  /* 0x00000074009c8947 */ /* 0x002fea0003800000 */
.L_x_135:
[----:B------:R-:W2:Y:S01]  /*1ec0*/  LDS.128 R4, [R4+0x180] ;  /* 0x0001800004047984 */ /* 0x000ea20000000c00 */
[----:B---3--:R-:W-:Y:S01]  /*1ed0*/  ISETP.GE.AND P0, PT, R40, 0x1, PT ;  /* 0x000000012800780c */ /* 0x008fe20003f06270 */
[----:B-1----:R-:W-:Y:S01]  /*1ee0*/  VIADD R2, R2, 0x100 ;  /* 0x0000010002027836 */ /* 0x002fe20000000000 */
[----:B------:R-:W-:Y:S01]  /*1ef0*/  @!PT LDS RZ, [RZ] ;  /* 0x00000000fffff984 */ /* 0x000fe20000000800 */
[----:B------:R-:W-:Y:S01]  /*1f00*/  @!PT LDS RZ, [RZ] ;  /* 0x00000000fffff984 */ /* 0x000fe20000000800 */
[----:B------:R-:W-:Y:S01]  /*1f10*/  @!PT LDS RZ, [RZ] ;  /* 0x00000000fffff984 */ /* 0x000fe20000000800 */
[----:B------:R-:W-:Y:S01]  /*1f20*/  @!PT LDS RZ, [RZ] ;  /* 0x00000000fffff984 */ /* 0x000fe20000000800 */
[----:B------:R1:W-:Y:S06]  /*1f30*/  MEMBAR.ALL.CTA ;  /* 0x0000000000007992 */ /* 0x0003ec0000008000 */
[----:B-1----:R-:W1:Y:S01]  /*1f40*/  FENCE.VIEW.ASYNC.S ;  /* 0x00000000000073c6 */ /* 0x002e620000000000 */
[----:B------:R-:W-:-:S04]  /*1f50*/  PRMT R2, RZ, 0x654, R2 ;  /* 0x00000654ff027816 */ /* 0x000fc80000000002 */
[----:B-1----:R1:W-:Y:S01]  /*1f60*/  SYNCS.ARRIVE.TRANS64.RED.A1T0 RZ, [R2+URZ], RZ ;  /* 0x000000ff02ff79a7 */ /* 0x0023e200081004ff */
[----:B--2---:R-:W-:-:S13]  /*1f70*/  LOP3.LUT P2, RZ, R6, 0x1, RZ, 0xc0, !PT ;  /* 0x0000000106ff7812 */ /* 0x004fda000784c0ff */
[----:B------:R-:W-:Y:S01]  /*1f80*/  @P2 SHF.R.U32.HI R3, RZ, 0x10, R5 ;  /* 0x00000010ff032819 */ /* 0x000fe20000011605 */
[----:B------:R-:W-:Y:S01]  /*1f90*/  VOTEU.ANY UP0, P2 ;  /* 0x0000000000ff7886 */ /* 0x000fe20001000100 */
[----:B------:R-:W-:Y:S02]  /*1fa0*/  @P2 MOV R10, R4 ;  /* 0x00000004000a2202 */ /* 0x000fe40000000f00 */
[----:B------:R-:W-:Y:S02]  /*1fb0*/  @P2 R2UR.BROADCAST UR8, R3 ;  /* 0x00000000030822ca */ /* 0x000fe400008e0000 */
[----:B------:R-:W-:-:S11]  /*1fc0*/  @P2 LOP3.LUT R9, R5, 0xffff, RZ, 0xc0, !PT ;  /* 0x0000ffff05092812 */ /* 0x000fd600078ec0ff */
[----:B------:R-:W-:Y:S01]  /*1fd0*/  @UP0 UMOV UR36, UR8 ;  /* 0x0000000800240c82 */ /* 0x000fe20008000000 */
[----:B-1----:R-:W-:Y:S05]  /*1fe0*/  @!P0 BRA `(.L_x_34) ;  /* 0x0000000000b88947 */ /* 0x002fea0003800000 */
[----:B------:R-:W4:Y:S01]  /*1ff0*/  LDC.64 R4, c[0x0][0xb18] ;  /* 0x0002c600ff047b82 */ /* 0x000f220000000a00 */
[----:B------:R-:W-:-:S07]  /*2000*/  ISETP.NE.AND P3, PT, R40, 0x1, PT ;  /* 0x000000012800780c */ /* 0x000fce0003f65270 */
[----:B------:R-:W1:Y:S08]  /*2010*/  LDC.64 R6, c[0x0][0xb10] ;  /* 0x0002c400ff067b82 */ /* 0x000e700000000a00 */
[----:B------:R-:W2:Y:S08]  /*2020*/  LDC R14, c[0x0][0xb20] ;  /* 0x0002c800ff0e7b82 */ /* 0x000eb00000000800 */
[----:B------:R-:W3:Y:S01]  /*2030*/  LDC R15, c[0x0][0xb0c] ;  /* 0x0002c300ff0f7b82 */ /* 0x000ee20000000800 */
[----:B----4-:R-:W-:Y:S01]  /*2040*/  IMAD.HI.U32 R19, R0, R5, RZ ;  /* 0x0000000500137227 */ /* 0x010fe200078e00ff */
[----:B------:R-:W-:-:S03]  /*2050*/  ISETP.NE.AND P0, PT, R4, 0x1, PT ;  /* 0x000000010400780c */ /* 0x000fc60003f05270 */
[----:B------:R-:W-:-:S03]  /*2060*/  IMAD.HI.U32 R5, R9, R5, RZ ;  /* 0x0000000509057227 */ /* 0x000fc600078e00ff */
[----:B------:R-:W4:Y:S01]  /*2070*/  LDC.64 R2, c[0x0][0xb28] ;  /* 0x0002ca00ff027b82 */ /* 0x000f220000000a00 */
[----:B-1----:R-:W-:-:S04]  /*2080*/  IMAD.HI.U32 R20, R8, R6, RZ ;  /* 0x0000000608147227 */ /* 0x002fc800078e00ff */
[----:B------:R-:W-:Y:S01]  /*2090*/  IMAD.HI.U32 R21, R10, R6, RZ ;  /* 0x000000060a157227 */ /* 0x000fe200078e00ff */
[----:B------:R-:W-:Y:S02]  /*20a0*/  SHF.R.U32.HI R20, RZ, R7, R20 ;  /* 0x00000007ff147219 */ /* 0x000fe40000011614 */
[-C--:B--2---:R-:W-:Y:S02]  /*20b0*/  SHF.R.U32.HI R19, RZ, R14.reuse, R19 ;  /* 0x0000000eff137219 */ /* 0x084fe40000011613 */
[----:B------:R-:W-:Y:S02]  /*20c0*/  SHF.R.U32.HI R5, RZ, R14, R5 ;  /* 0x0000000eff057219 */ /* 0x000fe40000011605 */
[----:B------:R-:W-:Y:S02]  /*20d0*/  SEL R19, R0, R19, !P0 ;  /* 0x0000001300137207 */ /* 0x000fe40004000000 */
[----:B------:R-:W-:Y:S02]  /*20e0*/  SHF.R.U32.HI R21, RZ, R7, R21 ;  /* 0x00000007ff157219 */ /* 0x000fe40000011615 */
[----:B---3--:R-:W-:-:S02]  /*20f0*/  ISETP.NE.AND P1, PT, R15, 0x1, PT ;  /* 0x000000010f00780c */ /* 0x008fc40003f25270 */
[----:B------:R-:W-:Y:S02]  /*2100*/  SEL R5, R9, R5, !P0 ;  /* 0x0000000509057207 */ /* 0x000fe40004000000 */
[----:B------:R-:W-:Y:S02]  /*2110*/  SEL R20, R8, R20, !P1 ;  /* 0x0000001408147207 */ /* 0x000fe40004800000 */
[----:B------:R-:W-:Y:S01]  /*2120*/  SEL R21, R10, R21, !P1 ;  /* 0x000000150a157207 */ /* 0x000fe20004800000 */
[----:B----4-:R-:W-:-:S04]  /*2130*/  IMAD.HI.U32 R18, R19, R2, RZ ;  /* 0x0000000213127227 */ /* 0x010fc800078e00ff */
        /* <DEDUP_REMOVED lines=10> */
[----:B------:R-:W-:-:S04]  /*21e0*/  @!P0 IMAD.HI.U32 R7, R21, R2, RZ ;  /* 0x0000000215078227 */ /* 0x000fc800078e00ff */
[----:B------:R-:W-:Y:S01]  /*21f0*/  IMAD.MOV R2, RZ, RZ, -R6 ;  /* 0x000000ffff027224 */ /* 0x000fe200078e0a06 */
[----:B------:R-:W-:Y:S02]  /*2200*/  @!P0 SHF.R.U32.HI R3, RZ, R3, R7 ;  /* 0x00000003ff038219 */ /* 0x000fe40000011607 */
[----:B------:R-:W-:Y:S01]  /*2210*/  IADD3 R7, PT, PT, -R5, RZ, RZ ;  /* 0x000000ff05077210 */ /* 0x000fe20007ffe1ff */
[----:B------:R-:W-:Y:S01]  /*2220*/  IMAD R2, R40, R2, R5 ;  /* 0x0000000228027224 */ /* 0x000fe200078e0205 */
        /* <DEDUP_REMOVED lines=10> */
.L_x_34:
[----:B------:R-:W1:Y:S02]  /*22d0*/  LDCU UR8, c[0x0][0xb30] ;  /* 0x00016600ff0877ac */ /* 0x000e640008000800 */
[----:B-1----:R-:W-:-:S09]  /*22e0*/  UISETP.NE.AND UP0, UPT, UR8, 0x1, UPT ;  /* 0x000000010800788c */ /* 0x002fd2000bf05270 */
[----:B------:R-:W-:Y:S05]  /*22f0*/  BRA.U UP0, `(.L_x_35) ;  /* 0x0000000100407547 */ /* 0x000fea000b800000 */
[----:B------:R-:W1:Y:S08]  /*2300*/  LDC.64 R4, c[0x0][0xb10] ;  /* 0x0002c400ff047b82 */ /* 0x000e700000000a00 */
[----:B------:R-:W2:Y:S08]  /*2310*/  LDC.64 R2, c[0x0][0xb18] ;  /* 0x0002c600ff027b82 */ /* 0x000eb00000000a00 */
[----:B------:R-:W3:Y:S08]  /*2320*/  LDC R6, c[0x0][0xb20] ;  /* 0x0002c800ff067b82 */ /* 0x000ef00000000800 */
[----:B------:R-:W4:Y:S01]  /*2330*/  LDC R7, c[0x0][0xb0c] ;  /* 0x0002c300ff077b82 */ /* 0x000f220000000800 */
[----:B-1----:R-:W-:-:S05]  /*2340*/  IMAD.HI.U32 R4, R10, R4, RZ ;  /* 0x000000040a047227 */ /* 0x002fca00078e00ff */
[----:B------:R-:W-:Y:S01]  /*2350*/  SHF.R.U32.HI R4, RZ, R5, R4 ;  /* 0x00000005ff047219 */ /* 0x000fe20000011604 */
[----:B--2---:R-:W-:Y:S01]  /*2360*/  IMAD.HI.U32 R3, R9, R3, RZ ;  /* 0x0000000309037227 */ /* 0x004fe200078e00ff */
[----:B------:R-:W-:-:S04]  /*2370*/  ISETP.NE.AND P0, PT, R2, 0x1, PT ;  /* 0x000000010200780c */ /* 0x000fc80003f05270 */
[----:B---3--:R-:W-:-:S04]  /*2380*/  SHF.R.U32.HI R3, RZ, R6, R3 ;  /* 0x00000006ff037219 */ /* 0x008fc80000011603 */
[----:B------:R-:W-:Y:S02]  /*2390*/  SEL R3, R9, R3, !P0 ;  /* 0x0000000309037207 */ /* 0x000fe40004000000 */
[----:B----4-:R-:W-:-:S04]  /*23a0*/  ISETP.NE.AND P1, PT, R7, 0x1, PT ;  /* 0x000000010700780c */ /* 0x010fc80003f25270 */
[----:B------:R-:W-:-:S05]  /*23b0*/  SEL R4, R10, R4, !P1 ;  /* 0x000000040a047207 */ /* 0x000fca0004800000 */
[----:B------:R-:W-:Y:S02]  /*23c0*/  IMAD.IADD R5, R3, 0x1, -R4 ;  /* 0x0000000103057824 */ /* 0x000fe400078e0a04 */
[----:B------:R-:W-:Y:S02]  /*23d0*/  IMAD.IADD R3, R4, 0x1, -R3 ;  /* 0x0000000104037824 */ /* 0x000fe400078e0a03 */
[----:B------:R-:W-:Y:S02]  /*23e0*/  IMAD R10, R5, R7, R10 ;  /* 0x00000007050a7224 */ /* 0x000fe400078e020a */
[----:B------:R-:W-:-:S07]  /*23f0*/  IMAD R9, R3, R2, R9 ;  /* 0x0000000203097224 */ /* 0x000fce00078e0209 */
.L_x_35:
[----:B------:R-:W-:Y:S01]  /*2400*/  VIADD R16, R16, 0x1 ;  /* 0x0000000110107836 */ /* 0x000fe20000000000 */
[----:B------:R-:W-:Y:S01]  /*2410*/  PLOP3.LUT P1, PT, PT, PT, PT, 0x80, 0x8 ;  /* 0x000000000008781c */ /* 0x000fe20003f2f070 */
[----:B------:R-:W-:Y:S02]  /*2420*/  IMAD.IADD R15, R10, 0x1, R95 ;  /* 0x000000010a0f7824 */ /* 0x000fe400078e025f */
[----:B------:R-:W-:Y:S01]  /*2430*/  IMAD.IADD R14, R9, 0x1, R94 ;  /* 0x00000001090e7824 */ /* 0x000fe200078e025e */
[----:B------:R-:W-:-:S04]  /*2440*/  ISETP.NE.AND P0, PT, R16, 0x2, PT ;  /* 0x000000021000780c */ /* 0x000fc80003f05270 */
[----:B------:R-:W-:Y:S02]  /*2450*/  SEL R2, RZ, 0x1, P0 ;  /* 0x00000001ff027807 */ /* 0x000fe40000000000 */
[----:B------:R-:W-:Y:S02]  /*2460*/  SEL R16, R16, RZ, P0 ;  /* 0x000000ff10107207 */ /* 0x000fe40000000000 */
[----:B------:R-:W-:Y:S01]  /*2470*/  LOP3.LUT R13, R13, R2, RZ, 0x3c, !PT ;  /* 0x000000020d0d7212 */ /* 0x000fe200078e3cff */
[----:B------:R-:W-:Y:S06]  /*2480*/  @P2 BRA `(.L_x_36) ;  /* 0xfffffff000682947 */ /* 0x000fec000383ffff */
[----:B------:R-:W-:Y:S01]  /*2490*/  UIADD3 UR4, UPT, UPT, UR4, 0x50, URZ ;  /* 0x0000005004047890 */ /* 0x000fe2000fffe0ff */
[----:B------:R-:W-:-:S03]  /*24a0*/  SHF.L.U32 R2, R17, 0x1f, RZ ;  /* 0x0000001f11027819 */ /* 0x000fc600000006ff */
[----:B------:R-:W-:-:S09]  /*24b0*/  ULEA UR5, UR6, UR4, 0x3 ;  /* 0x0000000406057291 */ /* 0x000fd2000f8e18ff */
[----:B------:R-:W1:Y:S02]  /*24c0*/  SYNCS.PHASECHK.TRANS64.TRYWAIT P0, [UR5], R2 ;  /* 0x00000002ff0075a7 */ /* 0x000e640008001105 */
[----:B-1----:R-:W-:Y:S05]  /*24d0*/  @!P0 BRA `(.L_x_37) ;  /* 0x0000007000288947 */ /* 0x002fea0003800000 */
.L_x_137:
[----:B------:R-:W-:-:S04]  /*24e0*/  UIADD3 UR6, UPT, UPT, UR6, 0x1, URZ ;  /* 0x0000000106067890 */ /* 0x000fc8000fffe0ff */
[----:B------:R-:W-:-:S04]  /*24f0*/  UISETP.NE.AND UP0, UPT, UR6, 0xa, UPT ;  /* 0x0000000a0600788c */ /* 0x000fc8000bf05270 */
[----:B------:R-:W-:Y:S02]  /*2500*/  USEL UR7, URZ, 0x1, UP0 ;  /* 0x00000001ff077887 */ /* 0x000fe40008000000 */
[----:B------:R-:W-:-:S04]  /*2510*/  USEL UR6, UR6, URZ, UP0 ;  /* 0x000000ff06067287 */ /* 0x000fc80008000000 */
[----:B------:R-:W-:Y:S01]  /*2520*/  ULEA UR5, UR6, UR4, 0x3 ;  /* 0x0000000406057291 */ /* 0x000fe2000f8e18ff */
[----:B-1----:R-:W-:-:S04]  /*2530*/  LOP3.LUT R2, R17, UR7, RZ, 0x3c, !PT ;  /* 0x0000000711027c12 */ /* 0x002fc8000f8e3cff */
[----:B------:R-:W-:-:S04]  /*2540*/  SHF.L.U32 R3, R2, 0x1f, RZ ;  /* 0x0000001f02037819 */ /* 0x000fc800000006ff */
[----:B------:R-:W1:Y:S02]  /*2550*/  SYNCS.PHASECHK.TRANS64.TRYWAIT P0, [UR5], R3 ;  /* 0x00000003ff0075a7 */ /* 0x000e640008001105 */
[----:B-1----:R-:W-:Y:S05]  /*2560*/  @!P0 BRA `(.L_x_38) ;  /* 0x00000070001c8947 */ /* 0x002fea0003800000 */
.L_x_139:
[----:B------:R-:W-:-:S04]  /*2570*/  UIADD3 UR6, UPT, UPT, UR6, 0x1, URZ ;  /* 0x0000000106067890 */ /* 0x000fc8000fffe0ff */
[----:B------:R-:W-:-:S04]  /*2580*/  UISETP.NE.AND UP0, UPT, UR6, 0xa, UPT ;  /* 0x0000000a0600788c */ /* 0x000fc8000bf05270 */
[----:B------:R-:W-:Y:S02]  /*2590*/  USEL UR7, URZ, 0x1, UP0 ;  /* 0x00000001ff077887 */ /* 0x000fe40008000000 */
[----:B------:R-:W-:-:S04]  /*25a0*/  USEL UR6, UR6, URZ, UP0 ;  /* 0x000000ff06067287 */ /* 0x000fc80008000000 */
[----:B------:R-:W-:Y:S01]  /*25b0*/  ULEA UR5, UR6, UR4, 0x3 ;  /* 0x0000000406057291 */ /* 0x000fe2000f8e18ff */
[----:B------:R-:W-:-:S04]  /*25c0*/  LOP3.LUT R2, R2, UR7, RZ, 0x3c, !PT ;  /* 0x0000000702027c12 */ /* 0x000fc8000f8e3cff */
[----:B-1----:R-:W-:-:S04]  /*25d0*/  SHF.L.U32 R3, R2, 0x1f, RZ ;  /* 0x0000001f02037819 */ /* 0x002fc800000006ff */
[----:B------:R-:W1:Y:S02]  /*25e0*/  SYNCS.PHASECHK.TRANS64.TRYWAIT P0, [UR5], R3 ;  /* 0x00000003ff0075a7 */ /* 0x000e640008001105 */
[----:B-1----:R-:W-:Y:S05]  /*25f0*/  @!P0 BRA `(.L_x_39) ;  /* 0x0000007000108947 */ /* 0x002fea0003800000 */
.L_x_141:
        /* <DEDUP_REMOVED lines=9> */
.L_x_143:
        /* <DEDUP_REMOVED lines=9> */
.L_x_145:
        /* <DEDUP_REMOVED lines=9> */
.L_x_147:
        /* <DEDUP_REMOVED lines=9> */
.L_x_149:
        /* <DEDUP_REMOVED lines=9> */
.L_x_151:
        /* <DEDUP_REMOVED lines=9> */
.L_x_153:
[----:B------:R-:W-:-:S04]  /*2960*/  UIADD3 UR6, UPT, UPT, UR6, 0x1, URZ ;  /* 0x0000000106067890 */ /* 0x000fc8000fffe0ff */
[----:B------:R-:W-:-:S04]  /*2970*/  UISETP.NE.AND UP0, UPT, UR6, 0xa, UPT ;  /* 0x0000000a0600788c */ /* 0x000fc8000bf05270 */
[----:B------:R-:W-:Y:S02]  /*2980*/  USEL UR5, URZ, 0x1, UP0 ;  /* 0x00000001ff057887 */ /* 0x000fe40008000000 */
[----:B------:R-:W-:-:S04]  /*2990*/  USEL UR6, UR6, URZ, UP0 ;  /* 0x000000ff06067287 */ /* 0x000fc80008000000 */
[----:B------:R-:W-:Y:S01]  /*29a0*/  ULEA UR6, UR6, UR4, 0x3 ;  /* 0x0000000406067291 */ /* 0x000fe2000f8e18ff */
[----:B------:R-:W-:-:S04]  /*29b0*/  LOP3.LUT R2, R2, UR5, RZ, 0x3c, !PT ;  /* 0x0000000502027c12 */ /* 0x000fc8000f8e3cff */
[----:B------:R-:W-:Y:S01]  /*29c0*/  SHF.L.U32 R2, R2, 0x1f, RZ ;  /* 0x0000001f02027819 */ /* 0x000fe200000006ff */
[----:B-1--4-:R-:W-:-:S07]  /*29d0*/  IMAD.U32 R0, RZ, RZ, UR6 ;  /* 0x00000006ff007e24 */ /* 0x012fce000f8e00ff */
.L_x_46:
[----:B-1----:R1:W2:Y:S02]  /*29e0*/  SYNCS.PHASECHK.TRANS64.TRYWAIT P0, [R0+URZ], R2 ;  /* 0x00000002000075a7 */ /* 0x0022a400080011ff */
[----:B--2---:R-:W-:Y:S05]  /*29f0*/  @!P0 NANOSLEEP.SYNCS 0x989680 ;  /* 0x009896800000895d */ /* 0x004fea0003900000 */
[----:B------:R-:W2:Y:S02]  /*2a00*/  @!P0 SYNCS.PHASECHK.TRANS64 P0, [R0+URZ], R2 ;  /* 0x00000002000085a7 */ /* 0x000ea400080010ff */
[----:B--2---:R-:W-:Y:S05]  /*2a10*/  @P0 EXIT ;  /* 0x000000000000094d */ /* 0x004fea0003800000 */
[----:B------:R-:W-:Y:S05]  /*2a20*/  BRA `(.L_x_46) ;  /* 0xfffffffc00ec7947 */ /* 0x000fea000383ffff */
.L_x_18:
[----:B------:R-:W-:-:S04]  /*2a30*/  UISETP.NE.AND UP1, UPT, UR37, URZ, UPT ;  /* 0x000000ff2500728c */ /* 0x000fc8000bf25270 */
[----:B------:R-:W-:-:S09]  /*2a40*/  UISETP.NE.OR UP1, UPT, UR8, 0x1, UP1 ;  /* 0x000000010800788c */ /* 0x000fd20008f25670 */
[----:B------:R-:W-:Y:S05]  /*2a50*/  BRA.U UP1, `(.L_x_47) ;  /* 0x0000000501487547 */ /* 0x000fea000b800000 */
[----:B------:R-:W-:Y:S01]  /*2a60*/  ISETP.NE.AND P2, PT, R2, RZ, PT ;  /* 0x000000ff0200720c */ /* 0x000fe20003f45270 */
[----:B------:R-:W-:Y:S01]  /*2a70*/  IMAD.MOV.U32 R12, RZ, RZ, 0x1 ;  /* 0x00000001ff0c7424 */ /* 0x000fe200078e00ff */
[----:B------:R-:W-:Y:S02]  /*2a80*/  CS2R R10, SRZ ;  /* 0x00000000000a7805 */ /* 0x000fe4000001ff00 */
[----:B------:R-:W-:Y:S01]  /*2a90*/  CS2R R8, SRZ ;  /* 0x0000000000087805 */ /* 0x000fe2000001ff00 */
[----:B------:R-:W-:Y:S01]  /*2aa0*/  UMOV UR4, 0x400 ;  /* 0x0000040000047882 */ /* 0x000fe20000000000 */
[----:B------:R-:W-:Y:S01]  /*2ab0*/  UMOV UR6, URZ ;  /* 0x000000ff00067c82 */ /* 0x000fe20008000000 */
[----:B------:R-:W-:-:S12]  /*2ac0*/  ULEA UR37, UR37, UR4, 0x18 ;  /* 0x0000000425257291 */ /* 0x000fd8000f8ec0ff */
.L_x_51:
[----:B------:R-:W-:Y:S02]  /*2ad0*/  LEA R0, R8, UR37, 0x3 ;  /* 0x0000002508007c11 */ /* 0x000fe4000f8e18ff */
[----:B------:R-:W-:-:S03]  /*2ae0*/  SHF.L.U32 R4, R9, 0x1f, RZ ;  /* 0x0000001f09047819 */ /* 0x000fc600000006ff */
[----:B------:R-:W-:Y:S01]  /*2af0*/  VIADD R5, R0, 0x160 ;  /* 0x0000016000057836 */ /* 0x000fe20000000000 */
[----:B------:R-:W1:Y:S02]  /*2b00*/  SYNCS.PHASECHK.TRANS64.TRYWAIT P0, [R0+URZ+0x150], R4 ;  /* 0x00015004000075a7 */ /* 0x000e6400080011ff */
[----:B-1----:R-:W-:Y:S05]  /*2b10*/  @!P0 BRA `(.L_x_48) ;  /* 0x0000006c00708947 */ /* 0x002fea0003800000 */
.L_x_154:
[----:B------:R-:W-:Y:S01]  /*2b20*/  ULEA UR5, UR6, UR37, 0x3 ;  /* 0x0000002506057291 */ /* 0x000fe2000f8e18ff */
[----:B-1----:R-:W-:Y:S01]  /*2b30*/  PRMT R0, RZ, 0x654, R5 ;  /* 0x00000654ff007816 */ /* 0x002fe20000000005 */
[----:B------:R-:W-:Y:S01]  /*2b40*/  @!P2 IMAD.MOV.U32 R4, RZ, RZ, 0x10 ;  /* 0x00000010ff04a424 */ /* 0x000fe200078e00ff */
[----:B------:R-:W-:Y:S01]  /*2b50*/  SHF.L.U32 R5, R12, 0x1f, RZ ;  /* 0x0000001f0c057819 */ /* 0x000fe200000006ff */
[----:B------:R-:W-:Y:S01]  /*2b60*/  UIADD3 UR4, UPT, UPT, UR5, 0xf0, URZ ;  /* 0x000000f005047890 */ /* 0x000fe2000fffe0ff */
[----:B------:R1:W-:Y:S05]  /*2b70*/  SYNCS.ARRIVE.TRANS64.RED.A1T0 RZ, [R0+URZ], RZ ;  /* 0x000000ff00ff79a7 */ /* 0x0003ea00081004ff */
[----:B------:R-:W-:Y:S01]  /*2b80*/  IMAD.U32 R6, RZ, RZ, UR4 ;  /* 0x00000004ff067e24 */ /* 0x000fe2000f8e00ff */
[----:B------:R-:W2:Y:S04]  /*2b90*/  SYNCS.PHASECHK.TRANS64.TRYWAIT P0, [UR5+0x100], R5 ;  /* 0x00010005ff0075a7 */ /* 0x000ea80008001105 */
[----:B------:R-:W-:Y:S01]  /*2ba0*/  PRMT R6, R2, 0x654, R6 ;  /* 0x0000065402067816 */ /* 0x000fe20000000006 */
[----:B-12---:R-:W-:Y:S06]  /*2bb0*/  @!P0 BRA `(.L_x_49) ;  /* 0x0000006c005c8947 */ /* 0x006fec0003800000 */
.L_x_156:
[----:B------:R-:W-:Y:S01]  /*2bc0*/  ULEA UR4, UR6, UR37, 0x4 ;  /* 0x0000002506047291 */ /* 0x000fe2000f8e20ff */
[----:B------:R-:W-:Y:S01]  /*2bd0*/  SEL R3, R6, R3, !P2 ;  /* 0x0000000306037207 */ /* 0x000fe20005000000 */
[----:B------:R-:W-:Y:S01]  /*2be0*/  UIADD3 UR5, UPT, UPT, UR5, 0xf0, URZ ;  /* 0x000000f005057890 */ /* 0x000fe2000fffe0ff */
[----:B-1----:R-:W-:Y:S01]  /*2bf0*/  LEA R0, R11, UR37, 0x3 ;  /* 0x000000250b007c11 */ /* 0x002fe2000f8e18ff */
[----:B------:R-:W-:Y:S01]  /*2c00*/  UIADD3 UR4, UPT, UPT, UR4, 0x180, URZ ;  /* 0x0000018004047890 */ /* 0x000fe2000fffe0ff */
[----:B------:R1:W-:Y:S01]  /*2c10*/  @!P2 SYNCS.ARRIVE.TRANS64.RED RZ, [R3+URZ], R4 ;  /* 0x0000000403ffa9a7 */ /* 0x0003e200080004ff */
[----:B------:R-:W-:Y:S01]  /*2c20*/  UIADD3 UR6, UPT, UPT, UR6, 0x1, URZ ;  /* 0x0000000106067890 */ /* 0x000fe2000fffe0ff */
[----:B------:R-:W-:-:S03]  /*2c30*/  VIADD R8, R8, 0x1 ;  /* 0x0000000108087836 */ /* 0x000fc60000000000 */
[----:B------:R-:W-:Y:S02]  /*2c40*/  UISETP.NE.AND UP0, UPT, UR6, 0x2, UPT ;  /* 0x000000020600788c */ /* 0x000fe4000bf05270 */
[----:B------:R-:W-:Y:S01]  /*2c50*/  ISETP.NE.AND P0, PT, R8, 0x2, PT ;  /* 0x000000020800780c */ /* 0x000fe20003f05270 */
[----:B------:R-:W-:Y:S06]  /*2c60*/  UGETNEXTWORKID.BROADCAST [UR4], [UR5] ;  /* 0x00000000040073ca */ /* 0x000fec0008000100 */
[----:B------:R-:W-:Y:S02]  /*2c70*/  USEL UR4, URZ, 0x1, UP0 ;  /* 0x00000001ff047887 */ /* 0x000fe40008000000 */
[----:B------:R-:W-:-:S04]  /*2c80*/  USEL UR6, UR6, URZ, UP0 ;  /* 0x000000ff06067287 */ /* 0x000fc80008000000 */
[----:B------:R-:W-:Y:S02]  /*2c90*/  LOP3.LUT R12, R12, UR4, RZ, 0x3c, !PT ;  /* 0x000000040c0c7c12 */ /* 0x000fe4000f8e3cff */
[----:B-1----:R-:W-:-:S04]  /*2ca0*/  SHF.L.U32 R4, R10, 0x1f, RZ ;  /* 0x0000001f0a047819 */ /* 0x002fc800000006ff */
[----:B------:R-:W1:Y:S02]  /*2cb0*/  SYNCS.PHASECHK.TRANS64.TRYWAIT P1, [R0+URZ+0xf0], R4 ;  /* 0x0000f004000075a7 */ /* 0x000e6400080211ff */
[----:B-1----:R-:W-:Y:S05]  /*2cc0*/  @!P1 BRA `(.L_x_50) ;  /* 0x0000006c00309947 */ /* 0x002fea0003800000 */
.L_x_157:
[C---:B-1----:R-:W-:Y:S01]  /*2cd0*/  LEA R4, R11.reuse, UR37, 0x4 ;  /* 0x000000250b047c11 */ /* 0x042fe2000f8e20ff */
[----:B------:R-:W-:Y:S01]  /*2ce0*/  VIADD R0, R0, 0x100 ;  /* 0x0000010000007836 */ /* 0x000fe20000000000 */
[----:B------:R-:W-:Y:S01]  /*2cf0*/  SEL R8, R8, RZ, P0 ;  /* 0x000000ff08087207 */ /* 0x000fe20000000000 */
[----:B------:R-:W-:-:S03]  /*2d00*/  VIADD R11, R11, 0x1 ;  /* 0x000000010b0b7836 */ /* 0x000fc60000000000 */
[----:B------:R-:W1:Y:S01]  /*2d10*/  LDS.128 R4, [R4+0x180] ;  /* 0x0001800004047984 */ /* 0x000e620000000c00 */
[----:B------:R-:W-:Y:S02]  /*2d20*/  PRMT R0, RZ, 0x654, R0 ;  /* 0x00000654ff007816 */ /* 0x000fe40000000000 */
[C---:B------:R-:W-:Y:S01]  /*2d30*/  ISETP.NE.AND P1, PT, R11.reuse, 0x2, PT ;  /* 0x000000020b00780c */ /* 0x040fe20003f25270 */
[----:B------:R-:W-:Y:S01]  /*2d40*/  @!PT LDS RZ, [RZ] ;  /* 0x00000000fffff984 */ /* 0x000fe20000000800 */
[----:B------:R-:W-:Y:S01]  /*2d50*/  @!PT LDS RZ, [RZ] ;  /* 0x00000000fffff984 */ /* 0x000fe20000000800 */
[----:B------:R-:W-:Y:S01]  /*2d60*/  @!PT LDS RZ, [RZ] ;  /* 0x00000000fffff984 */ /* 0x000fe20000000800 */
[----:B------:R-:W-:Y:S01]  /*2d70*/  @!PT LDS RZ, [RZ] ;  /* 0x00000000fffff984 */ /* 0x000fe20000000800 */
[----:B------:R2:W-:Y:S06]  /*2d80*/  MEMBAR.ALL.CTA ;  /* 0x0000000000007992 */ /* 0x0005ec0000008000 */
[----:B--2---:R-:W2:Y:S01]  /*2d90*/  FENCE.VIEW.ASYNC.S ;  /* 0x00000000000073c6 */ /* 0x004ea20000000000 */
[----:B------:R-:W-:Y:S01]  /*2da0*/  SEL R11, R11, RZ, P1 ;  /* 0x000000ff0b0b7207 */ /* 0x000fe20000800000 */
[----:B--2---:R2:W-:Y:S01]  /*2db0*/  SYNCS.ARRIVE.TRANS64.RED.A1T0 RZ, [R0+URZ], RZ ;  /* 0x000000ff00ff79a7 */ /* 0x0045e200081004ff */
[----:B-1----:R-:W-:-:S02]  /*2dc0*/  LOP3.LUT P3, RZ, R6, 0x1, RZ, 0xc0, !PT ;  /* 0x0000000106ff7812 */ /* 0x002fc4000786c0ff */
[----:B------:R-:W-:-:S04]  /*2dd0*/  SEL R4, RZ, 0x1, P1 ;  /* 0x00000001ff047807 */ /* 0x000fc80000800000 */
[----:B------:R-:W-:Y:S02]  /*2de0*/  LOP3.LUT R10, R10, R4, RZ, 0x3c, !PT ;  /* 0x000000040a0a7212 */ /* 0x000fe400078e3cff */
[----:B--2---:R-:W-:-:S04]  /*2df0*/  SEL R0, RZ, 0x1, P0 ;  /* 0x00000001ff007807 */ /* 0x004fc80000000000 */
[----:B------:R-:W-:Y:S01]  /*2e00*/  LOP3.LUT R9, R9, R0, RZ, 0x3c, !PT ;  /* 0x0000000009097212 */ /* 0x000fe200078e3cff */
[----:B------:R-:W-:Y:S06]  /*2e10*/  @P3 BRA `(.L_x_51) ;  /* 0xfffffffc002c3947 */ /* 0x000fec000383ffff */
[----:B------:R-:W-:Y:S01]  /*2e20*/  ULEA UR5, UR6, UR37, 0x3 ;  /* 0x0000002506057291 */ /* 0x000fe2000f8e18ff */
[----:B------:R-:W-:-:S08]  /*2e30*/  SHF.L.U32 R2, R12, 0x1f, RZ ;  /* 0x0000001f0c027819 */ /* 0x000fd000000006ff */
[----:B------:R-:W1:Y:S02]  /*2e40*/  SYNCS.PHASECHK.TRANS64 P0, [UR5+0x100], R2 ;  /* 0x00010002ff0075a7 */ /* 0x000e640008001005 */
[----:B-1----:R-:W-:Y:S05]  /*2e50*/  @P0 BRA `(.L_x_52) ;  /* 0x0000000000080947 */ /* 0x002fea0003800000 */
[----:B------:R-:W1:Y:S02]  /*2e60*/  SYNCS.PHASECHK.TRANS64.TRYWAIT P0, [UR5+0x100], R2 ;  /* 0x00010002ff0075a7 */ /* 0x000e640008001105 */
[----:B-1----:R-:W-:Y:S05]  /*2e70*/  @!P0 BRA `(.L_x_53) ;  /* 0x0000006800d88947 */ /* 0x002fea0003800000 */
.L_x_52:
[----:B------:R-:W-:-:S04]  /*2e80*/  UIADD3 UR4, UPT, UPT, UR6, 0x1, URZ ;  /* 0x0000000106047890 */ /* 0x000fc8000fffe0ff */
[----:B------:R-:W-:-:S04]  /*2e90*/  UISETP.NE.AND UP0, UPT, UR4, 0x2, UPT ;  /* 0x000000020400788c */ /* 0x000fc8000bf05270 */
[----:B------:R-:W-:Y:S02]  /*2ea0*/  USEL UR7, URZ, 0x1, UP0 ;  /* 0x00000001ff077887 */ /* 0x000fe40008000000 */
[----:B------:R-:W-:-:S04]  /*2eb0*/  USEL UR4, UR4, URZ, UP0 ;  /* 0x000000ff04047287 */ /* 0x000fc80008000000 */
[----:B------:R-:W-:Y:S01]  /*2ec0*/  ULEA UR4, UR4, UR37, 0x3 ;  /* 0x0000002504047291 */ /* 0x000fe2000f8e18ff */
[----:B-1----:R-:W-:-:S04]  /*2ed0*/  LOP3.LUT R2, R12, UR7, RZ, 0x3c, !PT ;  /* 0x000000070c027c12 */ /* 0x002fc8000f8e3cff */
[----:B------:R-:W-:-:S04]  /*2ee0*/  SHF.L.U32 R0, R2, 0x1f, RZ ;  /* 0x0000001f02007819 */ /* 0x000fc800000006ff */
[----:B------:R-:W1:Y:S02]  /*2ef0*/  SYNCS.PHASECHK.TRANS64 P0, [UR4+0x100], R0 ;  /* 0x00010000ff0075a7 */ /* 0x000e640008001004 */
[----:B-1----:R-:W-:Y:S05]  /*2f00*/  @P0 EXIT ;  /* 0x000000000000094d */ /* 0x002fea0003800000 */
[----:B------:R-:W-:Y:S02]  /*2f10*/  SHF.L.U32 R2, R2, 0x1f, RZ ;  /* 0x0000001f02027819 */ /* 0x000fe400000006ff */
[----:B------:R-:W-:-:S07]  /*2f20*/  MOV R0, UR4 ;  /* 0x0000000400007c02 */ /* 0x000fce0008000f00 */
.L_x_54:
[----:B-1----:R1:W2:Y:S02]  /*2f30*/  SYNCS.PHASECHK.TRANS64.TRYWAIT P0, [R0+URZ+0x100], R2 ;  /* 0x00010002000075a7 */ /* 0x0022a400080011ff */
[----:B--2---:R-:W-:Y:S05]  /*2f40*/  @!P0 NANOSLEEP.SYNCS 0x989680 ;  /* 0x009896800000895d */ /* 0x004fea0003900000 */
[----:B------:R-:W2:Y:S02]  /*2f50*/  @!P0 SYNCS.PHASECHK.TRANS64 P0, [R0+URZ+0x100], R2 ;  /* 0x00010002000085a7 */ /* 0x000ea400080010ff */
[----:B--2---:R-:W-:Y:S05]  /*2f60*/  @P0 EXIT ;  /* 0x000000000000094d */ /* 0x004fea0003800000 */
[----:B------:R-:W-:Y:S05]  /*2f70*/  BRA `(.L_x_54) ;  /* 0xfffffffc00ec7947 */ /* 0x000fea000383ffff */
.L_x_47:
[----:B------:R-:W-:-:S09]  /*2f80*/  UISETP.NE.AND UP1, UPT, UR8, URZ, UPT ;  /* 0x000000ff0800728c */ /* 0x000fd2000bf25270 */
[----:B------:R-:W-:Y:S05]  /*2f90*/  BRA.U UP1, `(.L_x_55) ;  /* 0x0000000d01947547 */ /* 0x000fea000b800000 */
[----:B------:R-:W-:Y:S01]  /*2fa0*/  UMOV UR4, 0x40 ;  /* 0x0000004000047882 */ /* 0x000fe20000000000 */
[----:B------:R-:W-:Y:S01]  /*2fb0*/  NOP ;  /* 0x0000000000007918 */ /* 0x000fe20000000000 */
[----:B------:R-:W-:Y:S01]  /*2fc0*/  ULEA UR4, UR37, UR4, 0x18 ;  /* 0x0000000425047291 */ /* 0x000fe2000f8ec0ff */
[----:B------:R-:W-:Y:S02]  /*2fd0*/  UMOV UR5, 0x400 ;  /* 0x0000040000057882 */ /* 0x000fe40000000000 */
[----:B------:R-:W-:-:S06]  /*2fe0*/  ULEA UR37, UR37, UR5, 0x18 ;  /* 0x0000000525257291 */ /* 0x000fcc000f8ec0ff */
[----:B------:R-:W1:Y:S02]  /*2ff0*/  LDS.U8 R0, [UR4+0x1c] ;  /* 0x00001c04ff007984 */ /* 0x000e640008000000 */
[----:B-1----:R-:W-:-:S13]  /*3000*/  ISETP.NE.AND P0, PT, R0, RZ, PT ;  /* 0x000000ff0000720c */ /* 0x002fda0003f05270 */
[----:B------:R-:W-:Y:S05]  /*3010*/  @P0 BRA `(.L_x_56) ;  /* 0x0000000000580947 */ /* 0x000fea0003800000 */
[----:B------:R-:W-:-:S13]  /*3020*/  ELECT P0, URZ, PT ;  /* 0x0000000000ff782f */ /* 0x000fda0003800000 */
[----:B------:R-:W-:Y:S05]  /*3030*/  @!P0 BRA `(.L_x_57) ;  /* 0x0000000000608947 */ /* 0x000fea0003800000 */
[----:B------:R-:W-:Y:S01]  /*3040*/  UMOV UR5, 0x10 ;  /* 0x0000001000057882 */ /* 0x000fe20000000000 */
[----:B------:R-:W-:Y:S01]  /*3050*/  HFMA2 R0, -RZ, RZ, 0, 5.9604644775390625e-08 ;  /* 0x00000001ff007431 */ /* 0x000fe200000001ff */
[----:B------:R-:W-:-:S03]  /*3060*/  MOV R2, 0xffff ;  /* 0x0000ffff00027802 */ /* 0x000fc60000000f00 */
[----:B------:R-:W-:Y:S04]  /*3070*/  DEPBAR.LE SB1, 0x36 ;  /* 0x00009d800000791a */ /* 0x000fe80000000000 */
[----:B------:R-:W1:Y:S02]  /*3080*/  UTCATOMSWS.FIND_AND_SET.ALIGN UP0, UR5, UR5 ;  /* 0x00000005000575e3 */ /* 0x000e640008000800 */
[----:B-1----:R-:W-:Y:S01]  /*3090*/  MOV R3, UR5 ;  /* 0x0000000500037c02 */ /* 0x002fe20008000f00 */
[----:B------:R-:W-:Y:S06]  /*30a0*/  BRA.U UP0, `(.L_x_58) ;  /* 0x0000000100187547 */ /* 0x000fec000b800000 */
.L_x_59:
[----:B------:R-:W-:Y:S05]  /*30b0*/  NANOSLEEP 0x64 ;  /* 0x000000640000795d */ /* 0x000fea0003800000 */
[----:B------:R-:W-:-:S05]  /*30c0*/  UMOV UR5, 0x10 ;  /* 0x0000001000057882 */ /* 0x000fca0000000000 */
[----:B------:R-:W-:Y:S04]  /*30d0*/  DEPBAR.LE SB1, 0x36 ;  /* 0x00009d800000791a */ /* 0x000fe80000000000 */
[----:B------:R-:W1:Y:S02]  /*30e0*/  UTCATOMSWS.FIND_AND_SET.ALIGN UP0, UR5, UR5 ;  /* 0x00000005000575e3 */ /* 0x000e640008000800 */
[----:B-1----:R-:W-:Y:S01]  /*30f0*/  MOV R3, UR5 ;  /* 0x0000000500037c02 */ /* 0x002fe20008000f00 */
[----:B------:R-:W-:Y:S05]  /*3100*/  BRA.U !UP0, `(.L_x_59) ;  /* 0xfffffffd08e87547 */ /* 0x000fea000b83ffff */
.L_x_58:
[-C--:B------:R-:W-:Y:S02]  /*3110*/  SHF.L.U32 R2, R2, R3.reuse, RZ ;  /* 0x0000000302027219 */ /* 0x080fe400000006ff */
[----:B------:R-:W-:Y:S01]  /*3120*/  SHF.L.U32 R0, R0, R3, RZ ;  /* 0x0000000300007219 */ /* 0x000fe200000006ff */
[----:B------:R-:W-:Y:S02]  /*3130*/  IMAD.SHL.U32 R3, R3, 0x20, RZ ;  /* 0x0000002003037824 */ /* 0x000fe400078e00ff */
[----:B------:R1:W-:Y:S04]  /*3140*/  ATOMS.OR RZ, [UR4+0x14], R2 ;  /* 0x00001402ffff798c */ /* 0x0003e8000b000004 */
[----:B------:R1:W-:Y:S04]  /*3150*/  ATOMS.OR RZ, [UR4+0x18], R0 ;  /* 0x00001800ffff798c */ /* 0x0003e8000b000004 */
[----:B------:R1:W-:Y:S01]  /*3160*/  STS [UR37+0x1a0], R3 ;  /* 0x0001a003ff007988 */ /* 0x0003e20008000825 */
[----:B------:R-:W-:Y:S05]  /*3170*/  BRA `(.L_x_57) ;  /* 0x0000000000107947 */ /* 0x000fea0003800000 */
.L_x_56:
[----:B------:R-:W-:Y:S02]  /*3180*/  MOV R0, 0xffffffff ;  /* 0xffffffff00007802 */ /* 0x000fe40000000f00 */
[----:B------:R-:W-:-:S03]  /*3190*/  MOV R2, 0x31c0 ;  /* 0x000031c000027802 */ /* 0x000fc60000000f00 */
[----:B------:R1:W-:Y:S04]  /*31a0*/  STS [UR37+0x1a0], R0 ;  /* 0x0001a000ff007988 */ /* 0x0003e80008000825 */
[----:B-1-3-5:R-:W-:Y:S05]  /*31b0*/  CALL.REL.NOINC `($__internal_1_$__cuda_sm10x_tcgen05_guardrail_trap_phase_invalid_during_alloc) ;  /* 0x00000070001c7944 */ /* 0x02afea0003c00000 */
.L_x_57:
[----:B------:R-:W-:Y:S05]  /*31c0*/  WARPSYNC.ALL ;  /* 0x0000000000007948 */ /* 0x000fea0003800000 */
[----:B------:R-:W2:Y:S01]  /*31d0*/  S2UR UR6, SR_CgaCtaId ;  /* 0x00000000000679c3 */ /* 0x000ea20000008800 */
[----:B------:R-:W-:Y:S01]  /*31e0*/  UMOV UR4, 0x400 ;  /* 0x0000040000047882 */ /* 0x000fe20000000000 */
[----:B------:R-:W-:-:S06]  /*31f0*/  NOP ;  /* 0x0000000000007918 */ /* 0x000fcc0000000000 */
[----:B------:R-:W-:Y:S06]  /*3200*/  BAR.ARV 0x6, 0xa0 ;  /* 0x0182800000007b1d */ /* 0x000fec0000002000 */
[----:B------:R-:W4:Y:S01]  /*3210*/  LDCU UR7, c[0x0][0x38c] ;  /* 0x00007180ff0777ac */ /* 0x000f220008000800 */
[----:B------:R-:W-:Y:S01]  /*3220*/  IMAD.MOV.U32 R11, RZ, RZ, 0x1 ;  /* 0x00000001ff0b7424 */ /* 0x000fe200078e00ff */
[----:B------:R-:W-:Y:S01]  /*3230*/  CS2R R8, SRZ ;  /* 0x0000000000087805 */ /* 0x000fe2000001ff00 */
[----:B------:R-:W-:Y:S01]  /*3240*/  IMAD.MOV.U32 R10, RZ, RZ, RZ ;  /* 0x000000ffff0a7224 */ /* 0x000fe200078e00ff */
[----:B------:R-:W-:Y:S01]  /*3250*/  UMOV UR18, URZ ;  /* 0x000000ff00127c82 */ /* 0x000fe20008000000 */
[----:B------:R-:W-:Y:S01]  /*3260*/  UMOV UR17, URZ ;  /* 0x000000ff00117c82 */ /* 0x000fe20008000000 */
[----:B------:R-:W-:Y:S01]  /*3270*/  UMOV UR22, 0x0 ;  /* 0x0000000000167882 */ /* 0x000fe20000000000 */
[----:B------:R-:W-:Y:S01]  /*3280*/  UMOV UR23, 0x4410010 ;  /* 0x0441001000177882 */ /* 0x000fe20000000000 */
[----:B------:R-:W-:Y:S01]  /*3290*/  UMOV UR20, 0x0 ;  /* 0x0000000000147882 */ /* 0x000fe20000000000 */
[----:B------:R-:W-:Y:S01]  /*32a0*/  UMOV UR21, 0x4410010 ;  /* 0x0441001000157882 */ /* 0x000fe20000000000 */
[----:B--2---:R-:W-:Y:S01]  /*32b0*/  ULEA UR6, UR6, UR4, 0x18 ;  /* 0x0000000406067291 */ /* 0x004fe2000f8ec0ff */
[----:B------:R-:W2:Y:S03]  /*32c0*/  LDCU UR4, c[0x0][0x38c] ;  /* 0x00007180ff0477ac */ /* 0x000ea60008000800 */
[----:B------:R-:W-:-:S02]  /*32d0*/  UIADD3 UR11, UPT, UPT, UR6, 0x6400, URZ ;  /* 0x00006400060b7890 */ /* 0x000fc4000fffe0ff */
[----:B----4-:R-:W-:-:S03]  /*32e0*/  UIADD3 UR7, UPT, UPT, UR7, 0x3f, URZ ;  /* 0x0000003f07077890 */ /* 0x010fc6000fffe0ff */
[----:B-1----:R-:W1:Y:S01]  /*32f0*/  LDS R0, [UR6+0x1a0] ;  /* 0x0001a006ff007984 */ /* 0x002e620008000800 */
[----:B------:R-:W-:Y:S02]  /*3300*/  UIADD3 UR12, UPT, UPT, UR6, 0x10400, URZ ;  /* 0x00010400060c7890 */ /* 0x000fe4000fffe0ff */
[----:B------:R-:W-:Y:S02]  /*3310*/  USHF.R.S32.HI UR5, URZ, 0x1f, UR7 ;  /* 0x0000001fff057899 */ /* 0x000fe40008011407 */
[----:B------:R-:W-:Y:S02]  /*3320*/  USHF.R.U32.HI UR11, URZ, 0x4, UR11 ;  /* 0x00000004ff0b7899 */ /* 0x000fe4000801160b */
[----:B------:R-:W-:Y:S02]  /*3330*/  ULEA.HI UR5, UR5, UR7, URZ, 0x6 ;  /* 0x0000000705057291 */ /* 0x000fe4000f8f30ff */
[----:B------:R-:W-:Y:S02]  /*3340*/  USHF.R.U32.HI UR12, URZ, 0x4, UR12 ;  /* 0x00000004ff0c7899 */ /* 0x000fe4000801160c */
[----:B------:R-:W-:-:S02]  /*3350*/  USHF.R.S32.HI UR5, URZ, 0x6, UR5 ;  /* 0x00000006ff057899 */ /* 0x000fc40008011405 */
[----:B------:R-:W-:Y:S02]  /*3360*/  ULOP3.LUT UR11, UR11, 0x3fff, URZ, 0xc0, !UPT ;  /* 0x00003fff0b0b7892 */ /* 0x000fe4000f8ec0ff */
[----:B------:R-:W-:Y:S02]  /*3370*/  UISETP.LT.AND UP0, UPT, UR5, 0x1, UPT ;  /* 0x000000010500788c */ /* 0x000fe4000bf01270 */
[----:B------:R-:W-:Y:S02]  /*3380*/  ULOP3.LUT UR12, UR12, 0x3fff, URZ, 0xc0, !UPT ;  /* 0x00003fff0c0c7892 */ /* 0x000fe4000f8ec0ff */
[----:B------:R-:W-:Y:S02]  /*3390*/  USEL UR10, UR5, 0x1, !UP0 ;  /* 0x00000001050a7887 */ /* 0x000fe4000c000000 */
[----:B------:R-:W-:Y:S02]  /*33a0*/  ULOP3.LUT UR11, UR11, 0x10000, URZ, 0xfc, !UPT ;  /* 0x000100000b0b7892 */ /* 0x000fe4000f8efcff */
[----:B------:R-:W-:-:S02]  /*33b0*/  ULOP3.LUT UR12, UR12, 0x2000000, URZ, 0xfc, !UPT ;  /* 0x020000000c0c7892 */ /* 0x000fc4000f8efcff */
[----:B------:R-:W-:Y:S02]  /*33c0*/  UIADD3 UR10, UPT, UPT, -UR10, URZ, URZ ;  /* 0x000000ff0a0a7290 */ /* 0x000fe4000fffe1ff */
[----:B--2---:R-:W-:Y:S01]  /*33d0*/  UISETP.GE.AND UP3, UPT, UR4, 0x1, UPT ;  /* 0x000000010400788c */ /* 0x004fe2000bf66270 */
[----:B-1----:R-:W-:-:S15]  /*33e0*/  R2UR UR19, R0 ;  /* 0x00000000001372ca */ /* 0x002fde00000e0000 */
.L_x_66:
[----:B------:R-:W-:Y:S02]  /*33f0*/  LEA R0, R10, UR6, 0x3 ;  /* 0x000000060a007c11 */ /* 0x000fe4000f8e18ff */
[----:B------:R-:W-:Y:S02]  /*3400*/  SHF.L.U32 R2, R9, 0x1f, RZ ;  /* 0x0000001f09027819 */ /* 0x000fe400000006ff */
[----:B------:R-:W-:Y:S01]  /*3410*/  PLOP3.LUT P0, PT, PT, PT, UP3, 0x80, 0x8 ;  /* 0x000000000008781c */ /* 0x000fe20003f0f038 */
[----:B------:R-:W-:Y:S01]  /*3420*/  VIADD R3, R0, 0x100 ;  /* 0x0000010000037836 */ /* 0x000fe20000000000 */
[----:B-1----:R-:W1:Y:S02]  /*3430*/  SYNCS.PHASECHK.TRANS64.TRYWAIT P1, [R0+URZ+0xf0], R2 ;  /* 0x0000f002000075a7 */ /* 0x002e6400080211ff */
[----:B-1--4-:R-:W-:Y:S09]  /*3440*/  @!P1 BRA `(.L_x_60) ;  /* 0x00000064007c9947 */ /* 0x012ff20003800000 */
.L_x_159:
[----:B------:R-:W-:Y:S01]  /*3450*/  LEA R4, R10, UR6, 0x4 ;  /* 0x000000060a047c11 */ /* 0x000fe2000f8e20ff */
[----:B------:R-:W-:Y:S01]  /*3460*/  @UP3 ULEA UR4, UR17, UR6, 0x3 ;  /* 0x0000000611043291 */ /* 0x000fe2000f8e18ff */
[----:B------:R-:W-:Y:S01]  /*3470*/  PLOP3.LUT P2, PT, PT, PT, PT, 0x80, 0x8 ;  /* 0x000000000008781c */ /* 0x000fe20003f4f070 */
[----:B------:R-:W-:Y:S01]  /*3480*/  ULEA UR8, UR18, UR6, 0x3 ;  /* 0x0000000612087291 */ /* 0x000fe2000f8e18ff */
[----:B------:R-:W-:Y:S02]  /*3490*/  PRMT R3, RZ, 0x654, R3 ;  /* 0x00000654ff037816 */ /* 0x000fe40000000003 */
[----:B------:R-:W2:Y:S01]  /*34a0*/  LDS.128 R4, [R4+0x180] ;  /* 0x0001800004047984 */ /* 0x000ea20000000c00 */
[----:B-1----:R-:W-:Y:S02]  /*34b0*/  @P0 SHF.L.U32 R2, R8, 0x1f, RZ ;  /* 0x0000001f08020819 */ /* 0x002fe400000006ff */
[----:B------:R-:W-:Y:S01]  /*34c0*/  SHF.L.U32 R0, R11, 0x1f, RZ ;  /* 0x0000001f0b007819 */ /* 0x000fe200000006ff */
[----:B------:R-:W-:Y:S01]  /*34d0*/  @!PT LDS RZ, [RZ] ;  /* 0x00000000fffff984 */ /* 0x000fe20000000800 */
[----:B------:R-:W-:Y:S01]  /*34e0*/  @!PT LDS RZ, [RZ] ;  /* 0x00000000fffff984 */ /* 0x000fe20000000800 */
[----:B------:R-:W-:Y:S01]  /*34f0*/  @!PT LDS RZ, [RZ] ;  /* 0x00000000fffff984 */ /* 0x000fe20000000800 */
[----:B------:R-:W-:Y:S01]  /*3500*/  @!PT LDS RZ, [RZ] ;  /* 0x00000000fffff984 */ /* 0x000fe20000000800 */
[----:B------:R1:W-:Y:S06]  /*3510*/  MEMBAR.ALL.CTA ;  /* 0x0000000000007992 */ /* 0x0003ec0000008000 */
[----:B-1----:R-:W1:Y:S02]  /*3520*/  FENCE.VIEW.ASYNC.S ;  /* 0x00000000000073c6 */ /* 0x002e640000000000 */
[----:B-1----:R1:W-:Y:S01]  /*3530*/  SYNCS.ARRIVE.TRANS64.RED.A1T0 RZ, [R3+URZ], RZ ;  /* 0x000000ff03ff79a7 */ /* 0x0023e200081004ff */
[----:B------:R1:W4:Y:S01]  /*3540*/  @P0 SYNCS.PHASECHK.TRANS64.TRYWAIT P2, [UR4], R2 ;  /* 0x00000002ff0005a7 */ /* 0x0003220008041104 */
[----:B------:R-:W-:Y:S01]  /*3550*/  ULEA.HI UR4, UR18, UR18, URZ, 0x1 ;  /* 0x0000001212047291 */ /* 0x000fe2000f8f08ff */
[----:B--2---:R-:W-:-:S03]  /*3560*/  LOP3.LUT P1, RZ, R6, 0x1, RZ, 0xc0, !PT ;  /* 0x0000000106ff7812 */ /* 0x004fc6000782c0ff */
[----:B------:R-:W-:Y:S02]  /*3570*/  USHF.L.U32 UR9, UR4, 0x7, URZ ;  /* 0x0000000704097899 */ /* 0x000fe400080006ff */
[----:B------:R-:W-:Y:S02]  /*3580*/  ULOP3.LUT UR4, UR4, 0xffe, URZ, 0xc0, !UPT ;  /* 0x00000ffe04047892 */ /* 0x000fe4000f8ec0ff */
[----:B------:R-:W-:Y:S02]  /*3590*/  ULOP3.LUT UR9, UR9, 0xffffff00, URZ, 0xc0, !UPT ;  /* 0xffffff0009097892 */ /* 0x000fe4000f8ec0ff */
[----:B------:R-:W-:Y:S02]  /*35a0*/  UIADD3 UR4, UPT, UPT, -UR4, UR18, URZ ;  /* 0x0000001204047290 */ /* 0x000fe4000fffe1ff */
[----:B------:R-:W-:Y:S01]  /*35b0*/  UIADD3 UR9, UPT, UPT, UR19, UR9, URZ ;  /* 0x0000000913097290 */ /* 0x000fe2000fffe0ff */
[----:B------:R-:W2:Y:S03]  /*35c0*/  SYNCS.PHASECHK.TRANS64.TRYWAIT P0, [UR8+0x130], R0 ;  /* 0x00013000ff0075a7 */ /* 0x000ea60008001108 */
[----:B------:R-:W-:Y:S01]  /*35d0*/  ULEA UR9, UR4, UR9, 0x14 ;  /* 0x0000000904097291 */ /* 0x000fe2000f8ea0ff */
[----:B-12-4-:R-:W-:Y:S11]  /*35e0*/  @!P0 BRA `(.L_x_61) ;  /* 0x0000006400288947 */ /* 0x016ff60003800000 */
.L_x_161:
[----:B------:R-:W-:Y:S01]  /*35f0*/  IADD3 R10, PT, PT, R10, 0x1, RZ ;  /* 0x000000010a0a7810 */ /* 0x000fe20007ffe0ff */
[----:B------:R-:W-:Y:S06]  /*3600*/  BRA.U !UP3, `(.L_x_62) ;  /* 0x000000010b987547 */ /* 0x000fec000b800000 */
[----:B------:R-:W-:Y:S01]  /*3610*/  UPLOP3.LUT UP4, UPT, UPT, UPT, UPT, 0x40, 0x4 ;  /* 0x000000000004789c */ /* 0x000fe20003f8e870 */
[----:B------:R-:W-:Y:S01]  /*3620*/  UMOV UR16, UR10 ;  /* 0x0000000a00107c82 */ /* 0x000fe20008000000 */
[----:B------:R-:W-:Y:S01]  /*3630*/  UMOV UR15, UR5 ;  /* 0x00000005000f7c82 */ /* 0x000fe20008000000 */
[----:B------:R-:W-:-:S08]  /*3640*/  UMOV UR14, UR17 ;  /* 0x00000011000e7c82 */ /* 0x000fd00008000000 */
.L_x_65:
[----:B------:R-:W-:Y:S02]  /*3650*/  UIADD3 UR16, UPT, UPT, UR16, 0x1, URZ ;  /* 0x0000000110107890 */ /* 0x000fe4000fffe0ff */
[----:B--2---:R-:W-:Y:S02]  /*3660*/  ULEA UR7, UR14, UR6, 0x3 ;  /* 0x000000060e077291 */ /* 0x004fe4000f8e18ff */
[----:B------:R-:W-:Y:S01]  /*3670*/  UISETP.NE.AND UP0, UPT, UR16, URZ, UPT ;  /* 0x000000ff1000728c */ /* 0x000fe2000bf05270 */
[----:B----4-:R-:W-:Y:S10]  /*3680*/  @P2 BRA `(.L_x_63) ;  /* 0x00000000000c2947 */ /* 0x010ff40003800000 */
[----:B-1----:R-:W-:Y:S04]  /*3690*/  SHF.L.U32 R2, R8, 0x1f, RZ ;  /* 0x0000001f08027819 */ /* 0x002fe800000006ff */
[----:B------:R-:W1:Y:S02]  /*36a0*/  SYNCS.PHASECHK.TRANS64.TRYWAIT P0, [UR7], R2 ;  /* 0x00000002ff0075a7 */ /* 0x000e640008001107 */
[----:B-1----:R-:W-:Y:S05]  /*36b0*/  @!P0 BRA `(.L_x_64) ;  /* 0x00000064000c8947 */ /* 0x002fea0003800000 */
.L_x_63:
[----:B------:R-:W-:Y:S01]  /*36c0*/  UISETP.NE.AND UP1, UPT, UR15, 0x1, UPT ;  /* 0x000000010f00788c */ /* 0x000fe2000bf25270 */
[----:B------:R-:W-:Y:S01]  /*36d0*/  PLOP3.LUT P2, PT, PT, PT, PT, 0x80, 0x8 ;  /* 0x000000000008781c */ /* 0x000fe20003f4f070 */
[----:B------:R-:W-:Y:S02]  /*36e0*/  UIADD3 UR17, UPT, UPT, UR14, 0x1, URZ ;  /* 0x000000010e117890 */ /* 0x000fe4000fffe0ff */
[----:B------:R-:W-:Y:S02]  /*36f0*/  ULEA UR24, UR14, UR12, 0xa ;  /* 0x0000000c0e187291 */ /* 0x000fe4000f8e50ff */
[----:B------:R-:W-:Y:S01]  /*3700*/  UISETP.NE.AND UP2, UPT, UR17, 0xa, UPT ;  /* 0x0000000a1100788c */ /* 0x000fe2000bf45270 */
[----:B------:R-:W-:Y:S01]  /*3710*/  PLOP3.LUT P0, PT, PT, PT, UP1, 0x80, 0x8 ;  /* 0x000000000008781c */ /* 0x000fe20003f0f018 */
[----:B------:R-:W-:Y:S02]  /*3720*/  ULEA UR26, UR14, UR11, 0x8 ;  /* 0x0000000b0e1a7291 */ /* 0x000fe4000f8e40ff */
[----:B------:R-:W-:Y:S02]  /*3730*/  USEL UR13, URZ, 0x1, UP2 ;  /* 0x00000001ff0d7887 */ /* 0x000fe40009000000 */
[----:B------:R-:W-:Y:S02]  /*3740*/  USEL UR17, UR17, URZ, UP2 ;  /* 0x000000ff11117287 */ /* 0x000fe40009000000 */
[----:B------:R-:W-:Y:S02]  /*3750*/  UIADD3 UR30, UPT, UPT, UR24, 0x100, URZ ;  /* 0x00000100181e7890 */ /* 0x000fe4000fffe0ff */
[----:B------:R-:W-:Y:S01]  /*3760*/  @UP1 ULEA UR4, UR17, UR6, 0x3 ;  /* 0x0000000611041291 */ /* 0x000fe2000f8e18ff */
[----:B------:R-:W-:Y:S01]  /*3770*/  LOP3.LUT R8, R8, UR13, RZ, 0x3c, !PT ;  /* 0x0000000d08087c12 */ /* 0x000fe2000f8e3cff */
[----:B------:R-:W-:Y:S02]  /*3780*/  UIADD3 UR28, UPT, UPT, UR26, 0x2, URZ ;  /* 0x000000021a1c7890 */ /* 0x000fe4000fffe0ff */
[----:B------:R-:W-:Y:S01]  /*3790*/  UIADD3 UR7, UPT, UPT, UR7, 0x50, URZ ;  /* 0x0000005007077890 */ /* 0x000fe2000fffe0ff */
[----:B-1----:R-:W-:Y:S01]  /*37a0*/  @P0 SHF.L.U32 R0, R8, 0x1f, RZ ;  /* 0x0000001f08000819 */ /* 0x002fe200000006ff */
[----:B------:R-:W-:Y:S01]  /*37b0*/  UMOV UR25, 0x40004040 ;  /* 0x4000404000197882 */ /* 0x000fe20000000000 */
[----:B------:R-:W-:Y:S01]  /*37c0*/  UMOV UR27, 0x80004020 ;  /* 0x80004020001b7882 */ /* 0x000fe20000000000 */
[----:B------:R-:W-:Y:S01]  /*37d0*/  UMOV UR31, 0x40004040 ;  /* 0x40004040001f7882 */ /* 0x000fe20000000000 */
[----:B------:R2:W4:Y:S01]  /*37e0*/  @P0 SYNCS.PHASECHK.TRANS64.TRYWAIT P2, [UR4], R0 ;  /* 0x00000000ff0005a7 */ /* 0x0005220008041104 */
[----:B------:R-:W-:Y:S01]  /*37f0*/  UIADD3 UR15, UPT, UPT, UR15, -0x1, URZ ;  /* 0xffffffff0f0f7890 */ /* 0x000fe2000fffe0ff */
[----:B------:R2:W-:Y:S01]  /*3800*/  UTCQMMA gdesc[UR26], gdesc[UR24], tmem[UR9], tmem[UR22], idesc[UR23], UP4 ;  /* 0x00ff16181a0075ea */ /* 0x0005e2000a000309 */
[----:B------:R-:W-:Y:S01]  /*3810*/  UPLOP3.LUT UP4, UPT, UPT, UPT, UPT, 0x80, 0x8 ;  /* 0x000000000008789c */ /* 0x000fe20003f8f070 */
[----:B------:R-:W-:Y:S01]  /*3820*/  UMOV UR29, 0x80004020 ;  /* 0x80004020001d7882 */ /* 0x000fe20000000000 */
[----:B------:R-:W-:Y:S01]  /*3830*/  UMOV UR14, UR17 ;  /* 0x00000011000e7c82 */ /* 0x000fe20008000000 */
[----:B------:R2:W-:Y:S01]  /*3840*/  UTCQMMA gdesc[UR28], gdesc[UR30], tmem[UR9], tmem[UR20], idesc[UR21], UPT ;  /* 0x00ff141e1c0075ea */ /* 0x0005e2000b800309 */
[----:B------:R2:W-:Y:S01]  /*3850*/  UTCBAR [UR7], URZ ;  /* 0x000000ff070073e9 */ /* 0x0005e200080000ff */
[----:B------:R-:W-:Y:S06]  /*3860*/  BRA.U UP0, `(.L_x_65) ;  /* 0xfffffffd00787547 */ /* 0x000fec000b83ffff */
.L_x_62:
[----:B------:R-:W-:Y:S01]  /*3870*/  UIADD3 UR18, UPT, UPT, UR18, 0x1, URZ ;  /* 0x0000000112127890 */ /* 0x000fe2000fffe0ff */
[C---:B------:R-:W-:Y:S01]  /*3880*/  ISETP.NE.AND P0, PT, R10.reuse, 0x2, PT ;  /* 0x000000020a00780c */ /* 0x040fe20003f05270 */
[----:B------:R-:W-:Y:S02]  /*3890*/  UIADD3 UR8, UPT, UPT, UR8, 0x110, URZ ;  /* 0x0000011008087890 */ /* 0x000fe4000fffe0ff */
[----:B------:R-:W-:Y:S01]  /*38a0*/  UISETP.NE.AND UP0, UPT, UR18, 0x4, UPT ;  /* 0x000000041200788c */ /* 0x000fe2000bf05270 */
[----:B-12---:R-:W-:Y:S02]  /*38b0*/  SEL R0, RZ, 0x1, P0 ;  /* 0x00000001ff007807 */ /* 0x006fe40000000000 */
[----:B------:R-:W-:Y:S01]  /*38c0*/  SEL R10, R10, RZ, P0 ;  /* 0x000000ff0a0a7207 */ /* 0x000fe20000000000 */
[----:B------:R-:W-:Y:S01]  /*38d0*/  USEL UR4, URZ, 0x1, UP0 ;  /* 0x00000001ff047887 */ /* 0x000fe20008000000 */
[----:B------:R-:W-:Y:S01]  /*38e0*/  LOP3.LUT R9, R9, R0, RZ, 0x3c, !PT ;  /* 0x0000000009097212 */ /* 0x000fe200078e3cff */
[----:B------:R-:W-:Y:S01]  /*38f0*/  USEL UR18, UR18, URZ, UP0 ;  /* 0x000000ff12127287 */ /* 0x000fe20008000000 */
[----:B------:R1:W-:Y:S03]  /*3900*/  UTCBAR [UR8], URZ ;  /* 0x000000ff080073e9 */ /* 0x0003e600080000ff */
[----:B------:R-:W-:Y:S01]  /*3910*/  LOP3.LUT R11, R11, UR4, RZ, 0x3c, !PT ;  /* 0x000000040b0b7c12 */ /* 0x000fe2000f8e3cff */
[----:B------:R-:W-:Y:S07]  /*3920*/  @P1 BRA `(.L_x_66) ;  /* 0xfffffff800b01947 */ /* 0x000fee000383ffff */
[----:B------:R-:W2:Y:S01]  /*3930*/  S2UR UR4, SR_CgaCtaId ;  /* 0x00000000000479c3 */ /* 0x000ea20000008800 */
[----:B------:R-:W-:Y:S01]  /*3940*/  ELECT P0, URZ, PT ;  /* 0x0000000000ff782f */ /* 0x000fe20003800000 */
[----:B------:R-:W-:Y:S01]  /*3950*/  IMAD.MOV.U32 R0, RZ, RZ, 0x1 ;  /* 0x00000001ff007424 */ /* 0x000fe200078e00ff */
[----:B------:R-:W-:Y:S01]  /*3960*/  UIADD3 UR6, UPT, UPT, UR6, 0x130, URZ ;  /* 0x0000013006067890 */ /* 0x000fe2000fffe0ff */
[----:B------:R-:W-:Y:S01]  /*3970*/  SHF.L.U32 R2, R11, 0x1f, RZ ;  /* 0x0000001f0b027819 */ /* 0x000fe200000006ff */
[----:B------:R-:W-:-:S03]  /*3980*/  UMOV UR5, 0x40 ;  /* 0x0000004000057882 */ /* 0x000fc60000000000 */
[----:B------:R-:W-:Y:S01]  /*3990*/  UVIRTCOUNT.DEALLOC.SMPOOL 0x80 ;  /* 0x000000800000784c */ /* 0x000fe20000000000 */
[----:B--2---:R-:W-:Y:S02]  /*39a0*/  ULEA UR4, UR4, UR5, 0x18 ;  /* 0x0000000504047291 */ /* 0x004fe4000f8ec0ff */
[----:B------:R-:W-:-:S07]  /*39b0*/  ULEA UR5, UR18, UR6, 0x3 ;  /* 0x0000000612057291 */ /* 0x000fce000f8e18ff */
[----:B------:R2:W-:Y:S02]  /*39c0*/  @P0 STS.U8 [UR4+0x1c], R0 ;  /* 0x00001c00ff000988 */ /* 0x0005e40008000004 */
[----:B------:R-:W3:Y:S02]  /*39d0*/  SYNCS.PHASECHK.TRANS64.TRYWAIT P0, [UR5], R2 ;  /* 0x00000002ff0075a7 */ /* 0x000ee40008001105 */
[----:B--23--:R-:W-:Y:S05]  /*39e0*/  @!P0 BRA `(.L_x_67) ;  /* 0x0000006000588947 */ /* 0x00cfea0003800000 */
.L_x_164:
[----:B------:R-:W-:-:S04]  /*39f0*/  UIADD3 UR7, UPT, UPT, UR18, 0x1, URZ ;  /* 0x0000000112077890 */ /* 0x000fc8000fffe0ff */
[----:B------:R-:W-:-:S04]  /*3a00*/  UISETP.NE.AND UP0, UPT, UR7, 0x4, UPT ;  /* 0x000000040700788c */ /* 0x000fc8000bf05270 */
[----:B-1----:R-:W-:Y:S02]  /*3a10*/  USEL UR8, URZ, 0x1, UP0 ;  /* 0x00000001ff087887 */ /* 0x002fe40008000000 */
[----:B------:R-:W-:-:S04]  /*3a20*/  USEL UR7, UR7, URZ, UP0 ;  /* 0x000000ff07077287 */ /* 0x000fc80008000000 */
[----:B------:R-:W-:Y:S01]  /*3a30*/  ULEA UR5, UR7, UR6, 0x3 ;  /* 0x0000000607057291 */ /* 0x000fe2000f8e18ff */
[----:B--2---:R-:W-:-:S04]  /*3a40*/  LOP3.LUT R2, R11, UR8, RZ, 0x3c, !PT ;  /* 0x000000080b027c12 */ /* 0x004fc8000f8e3cff */
[----:B------:R-:W-:-:S04]  /*3a50*/  SHF.L.U32 R3, R2, 0x1f, RZ ;  /* 0x0000001f02037819 */ /* 0x000fc800000006ff */
[----:B------:R-:W1:Y:S02]  /*3a60*/  SYNCS.PHASECHK.TRANS64.TRYWAIT P0, [UR5], R3 ;  /* 0x00000003ff0075a7 */ /* 0x000e640008001105 */
[----:B-1----:R-:W-:Y:S05]  /*3a70*/  @!P0 BRA `(.L_x_68) ;  /* 0x00000060004c8947 */ /* 0x002fea0003800000 */
.L_x_166:
        /* <DEDUP_REMOVED lines=9> */
.L_x_168:
[----:B------:R-:W-:-:S04]  /*3b10*/  UIADD3 UR7, UPT, UPT, UR7, 0x1, URZ ;  /* 0x0000000107077890 */ /* 0x000fc8000fffe0ff */
[----:B------:R-:W-:-:S04]  /*3b20*/  UISETP.NE.AND UP0, UPT, UR7, 0x4, UPT ;  /* 0x000000040700788c */ /* 0x000fc8000bf05270 */
[----:B------:R-:W-:Y:S02]  /*3b30*/  USEL UR5, URZ, 0x1, UP0 ;  /* 0x00000001ff057887 */ /* 0x000fe40008000000 */
[----:B------:R-:W-:-:S04]  /*3b40*/  USEL UR7, UR7, URZ, UP0 ;  /* 0x000000ff07077287 */ /* 0x000fc80008000000 */
[----:B------:R-:W-:Y:S01]  /*3b50*/  ULEA UR7, UR7, UR6, 0x3 ;  /* 0x0000000607077291 */ /* 0x000fe2000f8e18ff */
[----:B------:R-:W-:-:S04]  /*3b60*/  LOP3.LUT R2, R2, UR5, RZ, 0x3c, !PT ;  /* 0x0000000502027c12 */ /* 0x000fc8000f8e3cff */
[----:B------:R-:W-:-:S04]  /*3b70*/  SHF.L.U32 R2, R2, 0x1f, RZ ;  /* 0x0000001f02027819 */ /* 0x000fc800000006ff */
[----:B------:R-:W2:Y:S02]  /*3b80*/  SYNCS.PHASECHK.TRANS64.TRYWAIT P0, [UR7], R2 ;  /* 0x00000002ff0075a7 */ /* 0x000ea40008001107 */
[----:B--2---:R-:W-:Y:S05]  /*3b90*/  @!P0 BRA `(.L_x_70) ;  /* 0x0000006000348947 */ /* 0x004fea0003800000 */
.L_x_170:
[----:B------:R-:W-:Y:S01]  /*3ba0*/  NOP ;  /* 0x0000000000007918 */ /* 0x000fe20000000000 */
[----:B-1----:R-:W1:Y:S01]  /*3bb0*/  LDS R0, [UR4+0x14] ;  /* 0x00001404ff007984 */ /* 0x002e620008000800 */
[----:B------:R-:W-:Y:S01]  /*3bc0*/  ULOP3.LUT UR6, UR19, 0xffff, URZ, 0xc0, !UPT ;  /* 0x0000ffff13067892 */ /* 0x000fe2000f8ec0ff */
[----:B------:R-:W-:Y:S01]  /*3bd0*/  UMOV UR8, 0xffff ;  /* 0x0000ffff00087882 */ /* 0x000fe20000000000 */
[----:B------:R-:W-:Y:S02]  /*3be0*/  UMOV UR5, 0x1 ;  /* 0x0000000100057882 */ /* 0x000fe40000000000 */
[----:B------:R-:W-:-:S04]  /*3bf0*/  USHF.R.U32.HI UR6, URZ, 0x5, UR6 ;  /* 0x00000005ff067899 */ /* 0x000fc80008011606 */
[----:B------:R-:W-:Y:S02]  /*3c00*/  USHF.L.U32 UR8, UR8, UR6, URZ ;  /* 0x0000000608087299 */ /* 0x000fe400080006ff */
[----:B------:R-:W-:-:S04]  /*3c10*/  USHF.L.U32 UR5, UR5, UR6, URZ ;  /* 0x0000000605057299 */ /* 0x000fc800080006ff */
[----:B-1----:R-:W-:-:S04]  /*3c20*/  LOP3.LUT R0, R0, UR8, RZ, 0xc0, !PT ;  /* 0x0000000800007c12 */ /* 0x002fc8000f8ec0ff */
[----:B------:R-:W-:-:S13]  /*3c30*/  ISETP.NE.AND P0, PT, R0, UR8, PT ;  /* 0x0000000800007c0c */ /* 0x000fda000bf05270 */
[----:B------:R-:W-:Y:S05]  /*3c40*/  @P0 BRA `(.L_x_71) ;  /* 0x0000000000580947 */ /* 0x000fea0003800000 */
[----:B------:R-:W1:Y:S02]  /*3c50*/  LDS R0, [UR4+0x18] ;  /* 0x00001804ff007984 */ /* 0x000e640008000800 */
[----:B-1----:R-:W-:-:S04]  /*3c60*/  LOP3.LUT R0, R0, UR5, RZ, 0xc0, !PT ;  /* 0x0000000500007c12 */ /* 0x002fc8000f8ec0ff */
[----:B------:R-:W-:-:S13]  /*3c70*/  ISETP.NE.AND P0, PT, R0, UR5, PT ;  /* 0x0000000500007c0c */ /* 0x000fda000bf05270 */
[----:B------:R-:W-:Y:S05]  /*3c80*/  @P0 BRA `(.L_x_72) ;  /* 0x00000000003c0947 */ /* 0x000fea0003800000 */
[----:B------:R-:W1:Y:S01]  /*3c90*/  S2R R2, SR_LANEID ;  /* 0x0000000000027919 */ /* 0x000e620000000000 */
[----:B------:R-:W-:Y:S01]  /*3ca0*/  ULOP3.LUT UR8, URZ, UR8, URZ, 0x33, !UPT ;  /* 0x00000008ff087292 */ /* 0x000fe2000f8e33ff */
[----:B------:R-:W-:Y:S02]  /*3cb0*/  VOTEU.ANY UR7, UPT, PT ;  /* 0x0000000000077886 */ /* 0x000fe400038e0100 */
[----:B------:R-:W-:-:S03]  /*3cc0*/  UFLO.U32 UR7, UR7 ;  /* 0x00000007000772bd */ /* 0x000fc600080e0000 */
[----:B------:R-:W-:-:S04]  /*3cd0*/  IMAD.U32 R0, RZ, RZ, UR8 ;  /* 0x00000008ff007e24 */ /* 0x000fc8000f8e00ff */
[----:B------:R2:W3:Y:S02]  /*3ce0*/  REDUX UR6, R0 ;  /* 0x00000000000673c4 */ /* 0x0004e40000000000 */
[----:B------:R1:W-:Y:S02]  /*3cf0*/  UTCATOMSWS.AND URZ, UR8 ;  /* 0x0000000800ff79e3 */ /* 0x0003e40008000000 */
[----:B-1----:R-:W-:Y:S02]  /*3d00*/  ISETP.EQ.U32.AND P0, PT, R2, UR7, PT ;  /* 0x0000000702007c0c */ /* 0x002fe4000bf02070 */
[----:B--2---:R-:W-:Y:S02]  /*3d10*/  LOP3.LUT R0, RZ, UR5, RZ, 0x33, !PT ;  /* 0x00000005ff007c12 */ /* 0x004fe4000f8e33ff */
[----:B---3--:R-:W-:Y:S02]  /*3d20*/  MOV R2, UR6 ;  /* 0x0000000600027c02 */ /* 0x008fe40008000f00 */
[----:B------:R-:W1:Y:S07]  /*3d30*/  REDUX UR5, R0 ;  /* 0x00000000000573c4 */ /* 0x000e6e0000000000 */
[----:B------:R2:W-:Y:S01]  /*3d40*/  @P0 ATOMS.AND RZ, [UR4+0x14], R2 ;  /* 0x00001402ffff098c */ /* 0x0005e2000a800004 */
[----:B-1----:R-:W-:-:S05]  /*3d50*/  IMAD.U32 R0, RZ, RZ, UR5 ;  /* 0x00000005ff007e24 */ /* 0x002fca000f8e00ff */
[----:B------:R2:W-:Y:S01]  /*3d60*/  @P0 ATOMS.AND RZ, [UR4+0x18], R0 ;  /* 0x00001800ffff098c */ /* 0x0005e2000a800004 */
[----:B------:R-:W-:Y:S05]  /*3d70*/  BRA `(.L_x_73) ;  /* 0x0000000000147947 */ /* 0x000fea0003800000 */
.L_x_72:
[----:B------:R-:W-:Y:S02]  /*3d80*/  MOV R2, 0x3da0 ;  /* 0x00003da000027802 */ /* 0x000fe40000000f00 */
[----:B----45:R-:W-:Y:S05]  /*3d90*/  CALL.REL.NOINC `($__internal_0_$__cuda_sm10x_tcgen05_guardrail_trap_col_being_dealloced_not_returned_by_alloc) ;  /* 0x0000006400187944 */ /* 0x030fea0003c00000 */
[----:B------:R-:W-:Y:S05]  /*3da0*/  BRA `(.L_x_73) ;  /* 0x0000000000087947 */ /* 0x000fea0003800000 */
.L_x_71:
[----:B------:R-:W-:Y:S02]  /*3db0*/  MOV R2, 0x3dd0 ;  /* 0x00003dd000027802 */ /* 0x000fe40000000f00 */
[----:B----45:R-:W-:Y:S05]  /*3dc0*/  CALL.REL.NOINC `($__internal_2_$__cuda_sm10x_tcgen05_guardrail_trap_unallocated_columns_being_dealloced) ;  /* 0x0000006400247944 */ /* 0x030fea0003c00000 */
.L_x_73:
[----:B------:R-:W-:Y:S01]  /*3dd0*/  NOP ;  /* 0x0000000000007918 */ /* 0x000fe20000000000 */
[----:B------:R-:W-:Y:S05]  /*3de0*/  EXIT ;  /* 0x000000000000794d */ /* 0x000fea0003800000 */
.L_x_55:
[----:B------:R-:W-:-:S09]  /*3df0*/  UISETP.NE.OR UP2, UPT, UR8, 0x3, !UP2 ;  /* 0x000000030800788c */ /* 0x000fd2000d745670 */
[----:B------:R-:W-:Y:S05]  /*3e00*/  BRA.U UP2, `(.L_x_74) ;  /* 0x0000001102087547 */ /* 0x000fea000b800000 */
[----:B------:R-:W1:Y:S01]  /*3e10*/  LDC R0, c[0x0][0xb30] ;  /* 0x0002cc00ff007b82 */ /* 0x000e620000000800 */
[----:B------:R-:W2:Y:S01]  /*3e20*/  LDCU.64 UR8, c[0x0][0x888] ;  /* 0x00011100ff0877ac */ /* 0x000ea20008000a00 */
[----:B------:R-:W-:Y:S02]  /*3e30*/  HFMA2 R27, -RZ, RZ, 0, 0 ;  /* 0x00000000ff1b7431 */ /* 0x000fe400000001ff */
[----:B------:R-:W-:Y:S01]  /*3e40*/  IMAD.MOV.U32 R29, RZ, RZ, 0x1 ;  /* 0x00000001ff1d7424 */ /* 0x000fe200078e00ff */
[----:B------:R-:W-:Y:S01]  /*3e50*/  MOV R25, 0x1000 ;  /* 0x0000100000197802 */ /* 0x000fe20000000f00 */
[----:B------:R-:W4:Y:S01]  /*3e60*/  LDCU.64 UR4, c[0x0][0x890] ;  /* 0x00011200ff0477ac */ /* 0x000f220008000a00 */
[----:B------:R-:W-:Y:S01]  /*3e70*/  IMAD.MOV.U32 R28, RZ, RZ, RZ ;  /* 0x000000ffff1c7224 */ /* 0x000fe200078e00ff */
[----:B------:R-:W3:Y:S01]  /*3e80*/  LDC R24, c[0x0][0x370] ;  /* 0x0000dc00ff187b82 */ /* 0x000ee20000000800 */
[----:B------:R-:W-:Y:S01]  /*3e90*/  UMOV UR7, 0x400 ;  /* 0x0000040000077882 */ /* 0x000fe20000000000 */
[----:B------:R-:W-:-:S02]  /*3ea0*/  UPLOP3.LUT UP1, UPT, UPT, UPT, UPT, 0x40, 0x4 ;  /* 0x000000000004789c */ /* 0x000fc40003f2e870 */
[----:B------:R-:W-:-:S04]  /*3eb0*/  ULEA UR7, UR37, UR7, 0x18 ;  /* 0x0000000725077291 */ /* 0x000fc8000f8ec0ff */
[----:B------:R-:W3:Y:S01]  /*3ec0*/  LDC R3, c[0x0][0xb0c] ;  /* 0x0002c300ff037b82 */ /* 0x000ee20000000800 */
[----:B------:R-:W-:Y:S02]  /*3ed0*/  UIADD3 UR13, UPT, UPT, UR7, 0xb8, URZ ;  /* 0x000000b8070d7890 */ /* 0x000fe4000fffe0ff */
[----:B--2---:R-:W-:Y:S02]  /*3ee0*/  UISETP.NE.U32.AND UP2, UPT, UR8, URZ, UPT ;  /* 0x000000ff0800728c */ /* 0x004fe4000bf45070 */
[----:B------:R-:W-:Y:S02]  /*3ef0*/  UIADD3 UR33, UPT, UPT, UR7, 0xa0, URZ ;  /* 0x000000a007217890 */ /* 0x000fe4000fffe0ff */
[----:B----4-:R-:W-:Y:S01]  /*3f00*/  UISETP.NE.U32.AND UP3, UPT, UR4, URZ, UPT ;  /* 0x000000ff0400728c */ /* 0x010fe2000bf65070 */
[----:B------:R-:W2:Y:S01]  /*3f10*/  LDC R18, c[0x0][0xb20] ;  /* 0x0002c800ff127b82 */ /* 0x000ea20000000800 */
[----:B-1----:R-:W-:Y:S01]  /*3f20*/  ISETP.NE.AND P1, PT, R0, 0x1, PT ;  /* 0x000000010000780c */ /* 0x002fe20003f25270 */
[----:B------:R-:W-:-:S02]  /*3f30*/  UISETP.NE.AND.EX UP2, UPT, UR9, URZ, UPT, UP2 ;  /* 0x000000ff0900728c */ /* 0x000fc4000bf45320 */
[----:B------:R-:W-:Y:S02]  /*3f40*/  UIADD3 UR25, UPT, UPT, UR7, 0xa8, URZ ;  /* 0x000000a807197890 */ /* 0x000fe4000fffe0ff */
[----:B------:R-:W-:Y:S02]  /*3f50*/  UIADD3 UR17, UPT, UPT, UR7, 0xb0, URZ ;  /* 0x000000b007117890 */ /* 0x000fe4000fffe0ff */
[----:B------:R-:W1:Y:S01]  /*3f60*/  LDC.64 R30, c[0x0][0x348] ;  /* 0x0000d200ff1e7b82 */ /* 0x000e620000000a00 */
[----:B------:R-:W-:Y:S02]  /*3f70*/  UPRMT UR13, UR37, 0x654, UR13 ;  /* 0x00000654250d7896 */ /* 0x000fe4000800000d */
[----:B------:R-:W-:-:S05]  /*3f80*/  UISETP.NE.AND.EX UP3, UPT, UR5, URZ, UPT, UP3 ;  /* 0x000000ff0500728c */ /* 0x000fca000bf65330 */
[----:B------:R-:W4:Y:S08]  /*3f90*/  LDC.64 R16, c[0x0][0xb10] ;  /* 0x0002c400ff107b82 */ /* 0x000f300000000a00 */
[----:B------:R-:W1:Y:S08]  /*3fa0*/  LDC.64 R6, c[0x0][0xb18] ;  /* 0x0002c600ff067b82 */ /* 0x000e700000000a00 */
[----:B------:R-:W1:Y:S08]  /*3fb0*/  LDC.64 R4, c[0x0][0xb28] ;  /* 0x0002ca00ff047b82 */ /* 0x000e700000000a00 */
[----:B--23--:R-:W1:Y:S02]  /*3fc0*/  LDC R19, c[0x0][0x374] ;  /* 0x0000dd00ff137b82 */ /* 0x00ce640000000800 */
.L_x_85:
[C---:B------:R-:W-:Y:S02]  /*3fd0*/  LEA R0, R28.reuse, UR7, 0x3 ;  /* 0x000000071c007c11 */ /* 0x040fe4000f8e18ff */
[----:B------:R-:W-:Y:S02]  /*3fe0*/  SHF.L.U32 R2, R27, 0x1f, RZ ;  /* 0x0000001f1b027819 */ /* 0x000fe400000006ff */
[----:B------:R-:W-:Y:S02]  /*3ff0*/  LEA R20, R28, UR7, 0x4 ;  /* 0x000000071c147c11 */ /* 0x000fe4000f8e20ff */
[----:B--2---:R-:W2:Y:S02]  /*4000*/  SYNCS.PHASECHK.TRANS64.TRYWAIT P0, [R0+URZ+0xf0], R2 ;  /* 0x0000f002000075a7 */ /* 0x004ea400080011ff */
[----:B--2---:R-:W-:Y:S05]  /*4010*/  @!P0 BRA `(.L_x_75) ;  /* 0x0000005c002c8947 */ /* 0x004fea0003800000 */
.L_x_171:
[----:B------:R-:W-:Y:S01]  /*4020*/  ISETP.GE.AND P0, PT, R40, 0x1, PT ;  /* 0x000000012800780c */ /* 0x000fe20003f06270 */
[----:B------:R-:W3:Y:S01]  /*4030*/  LDS.128 R20, [R20+0x180] ;  /* 0x0001800014147984 */ /* 0x000ee20000000c00 */
[----:B--2---:R-:W-:Y:S01]  /*4040*/  VIADD R0, R0, 0x100 ;  /* 0x0000010000007836 */ /* 0x004fe20000000000 */
[----:B------:R-:W-:Y:S01]  /*4050*/  @!PT LDS RZ, [RZ] ;  /* 0x00000000fffff984 */ /* 0x000fe20000000800 */
[----:B------:R-:W-:Y:S01]  /*4060*/  @!PT LDS RZ, [RZ] ;  /* 0x00000000fffff984 */ /* 0x000fe20000000800 */
[----:B------:R-:W-:Y:S01]  /*4070*/  @!PT LDS RZ, [RZ] ;  /* 0x00000000fffff984 */ /* 0x000fe20000000800 */
[----:B------:R-:W-:Y:S01]  /*4080*/  @!PT LDS RZ, [RZ] ;  /* 0x00000000fffff984 */ /* 0x000fe20000000800 */
[----:B------:R2:W-:Y:S06]  /*4090*/  MEMBAR.ALL.CTA ;  /* 0x0000000000007992 */ /* 0x0005ec0000008000 */
[----:B--2---:R-:W2:Y:S01]  /*40a0*/  FENCE.VIEW.ASYNC.S ;  /* 0x00000000000073c6 */ /* 0x004ea20000000000 */
[----:B------:R-:W-:Y:S04]  /*40b0*/  PRMT R0, RZ, 0x654, R0 ;  /* 0x00000654ff007816 */ /* 0x000fe80000000000 */
[----:B--2---:R2:W-:Y:S01]  /*40c0*/  SYNCS.ARRIVE.TRANS64.RED.A1T0 RZ, [R0+URZ], RZ ;  /* 0x000000ff00ff79a7 */ /* 0x0045e200081004ff */
[----:B---3--:R-:W-:Y:S11]  /*40d0*/  LOP3.LUT P3, RZ, R22, 0x1, RZ, 0xc0, !PT ;  /* 0x0000000116ff7812 */ /* 0x008ff6000786c0ff */
[----:B------:R-:W-:Y:S02]  /*40e0*/  @!UPT UIADD3 URZ, UPT, UPT, URZ, URZ, URZ ;  /* 0x000000fffffff290 */ /* 0x000fe4000fffe0ff */
[----:B------:R-:W-:Y:S02]  /*40f0*/  @P3 MOV R11, R20 ;  /* 0x00000014000b3202 */ /* 0x000fe40000000f00 */
[----:B------:R-:W-:Y:S01]  /*4100*/  @P3 LOP3.LUT R10, R21, 0xffff, RZ, 0xc0, !PT ;  /* 0x0000ffff150a3812 */ /* 0x000fe200078ec0ff */
[----:B--2---:R-:W-:Y:S06]  /*4110*/  @!P0 BRA `(.L_x_76) ;  /* 0x0000000000a48947 */ /* 0x004fec0003800000 */
[-C--:B-1----:R-:W-:Y:S01]  /*4120*/  IMAD.HI.U32 R0, R19, R7.reuse, RZ ;  /* 0x0000000713007227 */ /* 0x082fe200078e00ff */
[----:B------:R-:W-:Y:S02]  /*4130*/  ISETP.NE.AND P0, PT, R6, 0x1, PT ;  /* 0x000000010600780c */ /* 0x000fe40003f05270 */
[----:B------:R-:W-:Y:S01]  /*4140*/  ISETP.NE.AND P2, PT, R40, 0x1, PT ;  /* 0x000000012800780c */ /* 0x000fe20003f45270 */
[----:B----4-:R-:W-:Y:S01]  /*4150*/  IMAD.HI.U32 R9, R24, R16, RZ ;  /* 0x0000001018097227 */ /* 0x010fe200078e00ff */
[----:B------:R-:W-:Y:S02]  /*4160*/  SHF.R.U32.HI R0, RZ, R18, R0 ;  /* 0x00000012ff007219 */ /* 0x000fe40000011600 */
[----:B------:R-:W-:Y:S01]  /*4170*/  ISETP.NE.AND P4, PT, R3, 0x1, PT ;  /* 0x000000010300780c */ /* 0x000fe20003f85270 */
[----:B------:R-:W-:Y:S01]  /*4180*/  IMAD.HI.U32 R13, R10, R7, RZ ;  /* 0x000000070a0d7227 */ /* 0x000fe200078e00ff */
[----:B------:R-:W-:Y:S02]  /*4190*/  SHF.R.U32.HI R9, RZ, R17, R9 ;  /* 0x00000011ff097219 */ /* 0x000fe40000011609 */
[----:B------:R-:W-:Y:S01]  /*41a0*/  SEL R0, R19, R0, !P0 ;  /* 0x0000000013007207 */ /* 0x000fe20004000000 */
[----:B------:R-:W-:Y:S01]  /*41b0*/  IMAD.HI.U32 R12, R11, R16, RZ ;  /* 0x000000100b0c7227 */ /* 0x000fe200078e00ff */
[----:B------:R-:W-:Y:S03]  /*41c0*/  SEL R9, R24, R9, !P4 ;  /* 0x0000000918097207 */ /* 0x000fe60006000000 */
[-C--:B------:R-:W-:Y:S01]  /*41d0*/  IMAD.HI.U32 R8, R0, R4.reuse, RZ ;  /* 0x0000000400087227 */ /* 0x080fe200078e00ff */
[----:B------:R-:W-:Y:S03]  /*41e0*/  SHF.R.U32.HI R12, RZ, R17, R12 ;  /* 0x00000011ff0c7219 */ /* 0x000fe6000001160c */
[----:B------:R-:W-:Y:S01]  /*41f0*/  IMAD.HI.U32 R2, R9, R4, RZ ;  /* 0x0000000409027227 */ /* 0x000fe200078e00ff */
[-C--:B------:R-:W-:Y:S02]  /*4200*/  @P2 SHF.R.U32.HI R0, RZ, R5.reuse, R8 ;  /* 0x00000005ff002219 */ /* 0x080fe40000011608 */
[----:B------:R-:W-:Y:S02]  /*4210*/  SHF.R.U32.HI R8, RZ, R18, R13 ;  /* 0x00000012ff087219 */ /* 0x000fe4000001160d */
[----:B------:R-:W-:Y:S01]  /*4220*/  @P2 SHF.R.U32.HI R9, RZ, R5, R2 ;  /* 0x00000005ff092219 */ /* 0x000fe20000011602 */
[----:B------:R-:W-:Y:S01]  /*4230*/  IMAD R0, R40, R0, RZ ;  /* 0x0000000028007224 */ /* 0x000fe200078e02ff */
[----:B------:R-:W-:Y:S02]  /*4240*/  SEL R8, R10, R8, !P0 ;  /* 0x000000080a087207 */ /* 0x000fe40004000000 */
[----:B------:R-:W-:Y:S01]  /*4250*/  SEL R2, R11, R12, !P4 ;  /* 0x0000000c0b027207 */ /* 0x000fe20006000000 */
[----:B------:R-:W-:Y:S01]  /*4260*/  IMAD R12, R40, R9, RZ ;  /* 0x00000009280c7224 */ /* 0x000fe200078e02ff */
[C---:B------:R-:W-:Y:S01]  /*4270*/  ISETP.GE.AND P0, PT, R8.reuse, R0, PT ;  /* 0x000000000800720c */ /* 0x040fe20003f06270 */
[----:B------:R-:W-:Y:S03]  /*4280*/  IMAD.HI.U32 R0, R8, R4, RZ ;  /* 0x0000000408007227 */ /* 0x000fe600078e00ff */
[----:B------:R-:W-:Y:S02]  /*4290*/  ISETP.GE.OR P0, PT, R2, R12, P0 ;  /* 0x0000000c0200720c */ /* 0x000fe40000706670 */
[-C--:B------:R-:W-:Y:S04]  /*42a0*/  SHF.R.U32.HI R0, RZ, R5.reuse, R0 ;  /* 0x00000005ff007219 */ /* 0x080fe80000011600 */
[----:B------:R-:W-:Y:S05]  /*42b0*/  SEL R13, R8, R0, !P2 ;  /* 0x00000000080d7207 */ /* 0x000fea0005000000 */
[----:B------:R-:W-:Y:S02]  /*42c0*/  IMAD.MOV R12, RZ, RZ, -R13 ;  /* 0x000000ffff0c7224 */ /* 0x000fe400078e0a0d */
[----:B------:R-:W-:Y:S04]  /*42d0*/  @!P0 IMAD.HI.U32 R0, R2, R4, RZ ;  /* 0x0000000402008227 */ /* 0x000fe800078e00ff */
[----:B------:R-:W-:Y:S01]  /*42e0*/  IMAD R12, R40, R12, R8 ;  /* 0x0000000c280c7224 */ /* 0x000fe200078e0208 */
[----:B------:R-:W-:Y:S04]  /*42f0*/  @!P0 SHF.R.U32.HI R0, RZ, R5, R0 ;  /* 0x00000005ff008219 */ /* 0x000fe80000011600 */
[----:B------:R-:W-:Y:S04]  /*4300*/  @!P0 SEL R0, R2, R0, !P2 ;  /* 0x0000000002008207 */ /* 0x000fe80005000000 */
[----:B------:R-:W-:Y:S01]  /*4310*/  @!P0 IADD3 R13, PT, PT, R13, -R0, RZ ;  /* 0x800000000d0d8210 */ /* 0x000fe20007ffe0ff */
[----:B------:R-:W-:Y:S01]  /*4320*/  @!P0 IMAD R0, R9, R12, R0 ;  /* 0x0000000c09008224 */ /* 0x000fe200078e0200 */
[----:B------:R-:W-:Y:S01]  /*4330*/  IADD3 R9, PT, PT, -R8, RZ, RZ ;  /* 0x000000ff08097210 */ /* 0x000fe20007ffe1ff */
[--C-:B------:R-:W-:Y:S02]  /*4340*/  IMAD.MOV R12, RZ, RZ, -R2.reuse ;  /* 0x000000ffff0c7224 */ /* 0x100fe400078e0a02 */
[----:B------:R-:W-:Y:S02]  /*4350*/  @!P0 IMAD R8, R13, R40, R2 ;  /* 0x000000280d088224 */ /* 0x000fe400078e0202 */
[----:B------:R-:W-:Y:S02]  /*4360*/  @!P0 IMAD.MOV.U32 R2, RZ, RZ, R0 ;  /* 0x000000ffff028224 */ /* 0x000fe400078e0000 */
[----:B------:R-:W-:Y:S02]  /*4370*/  IMAD R11, R3, R12, R11 ;  /* 0x0000000c030b7224 */ /* 0x000fe400078e020b */
[----:B------:R-:W-:Y:S02]  /*4380*/  IMAD R10, R6, R9, R10 ;  /* 0x00000009060a7224 */ /* 0x000fe400078e020a */
[----:B------:R-:W-:Y:S02]  /*4390*/  IMAD R11, R2, R3, R11 ;  /* 0x00000003020b7224 */ /* 0x000fe400078e020b */
[----:B------:R-:W-:Y:S02]  /*43a0*/  IMAD R10, R8, R6, R10 ;  /* 0x00000006080a7224 */ /* 0x000fe400078e020a */
.L_x_76:
[----:B------:R-:W-:Y:S05]  /*43b0*/  BRA.U UP1, `(.L_x_77) ;  /* 0x0000000101107547 */ /* 0x000fea000b800000 */
[----:B------:R-:W-:Y:S04]  /*43c0*/  MOV R2, UR6 ;  /* 0x0000000600027c02 */ /* 0x000fe80008000f00 */
[----:B------:R-:W-:Y:S04]  /*43d0*/  SHF.L.U32 R2, R2, 0x1f, RZ ;  /* 0x0000001f02027819 */ /* 0x000fe800000006ff */
[----:B------:R-:W2:Y:S02]  /*43e0*/  SYNCS.PHASECHK.TRANS64.TRYWAIT P0, [UR7+0xe8], R2 ;  /* 0x0000e802ff0075a7 */ /* 0x000ea40008001107 */
[----:B--2---:R-:W-:Y:S05]  /*43f0*/  @!P0 BRA `(.L_x_78) ;  /* 0x0000005800488947 */ /* 0x004fea0003800000 */
.L_x_77:
[----:B------:R-:W-:Y:S02]  /*4400*/  R2UR UR35, R15 ;  /* 0x000000000f2372ca */ /* 0x000fe400000e0000 */
[----:B------:R-:W-:Y:S02]  /*4410*/  R2UR UR34, R14 ;  /* 0x000000000e2272ca */ /* 0x000fe400000e0000 */
[----:B------:R-:W-:Y:S02]  /*4420*/  ISETP.NE.U32.AND P2, PT, RZ, UR4, PT ;  /* 0x00000004ff007c0c */ /* 0x000fe4000bf45070 */
[----:B------:R-:W-:Y:S02]  /*4430*/  SHF.L.U32 R14, R29, 0x1f, RZ ;  /* 0x0000001f1d0e7819 */ /* 0x000fe400000006ff */
[----:B------:R-:W-:Y:S05]  /*4440*/  ISETP.NE.AND.EX P2, PT, RZ, UR5, PT, P2 ;  /* 0x00000005ff007c0c */ /* 0x000fea000bf45320 */
[----:B------:R-:W-:Y:S02]  /*4450*/  USHF.L.U32 UR35, UR35, 0x6, URZ ;  /* 0x0000000623237899 */ /* 0x000fe400080006ff */
[----:B------:R-:W-:Y:S01]  /*4460*/  USHF.L.U32 UR34, UR34, 0x8, URZ ;  /* 0x0000000822227899 */ /* 0x000fe200080006ff */
[----:B------:R-:W-:Y:S11]  /*4470*/  BRA.U !UP3, `(.L_x_79) ;  /* 0x000000010b347547 */ /* 0x000ff6000b800000 */
[----:B------:R-:W-:Y:S01]  /*4480*/  UPLOP3.LUT UP0, UPT, UPT, UPT, UP2, 0x80, 0x8 ;  /* 0x000000000008789c */ /* 0x000fe20003f0f020 */
[----:B--2---:R-:W-:Y:S02]  /*4490*/  HFMA2 R0, -RZ, RZ, 0, 5.9604644775390625e-08 ;  /* 0x00000001ff007431 */ /* 0x004fe400000001ff */
[----:B------:R-:W-:Y:S03]  /*44a0*/  IMAD.MOV.U32 R96, RZ, RZ, 0x1 ;  /* 0x00000001ff607424 */ /* 0x000fe600078e00ff */
[----:B------:R-:W-:Y:S05]  /*44b0*/  PLOP3.LUT P0, PT, PT, PT, UP0, 0x80, 0x8 ;  /* 0x000000000008781c */ /* 0x000fea0003f0f008 */
[----:B------:R-:W2:Y:S01]  /*44c0*/  @UP0 LDCU.64 UR10, c[0x0][0x888] ;  /* 0x00011100ff0a07ac */ /* 0x000ea20008000a00 */
[----:B------:R-:W-:Y:S07]  /*44d0*/  @UP0 UIMAD UR8, UR36, UR4, URZ ;  /* 0x00000004240802a4 */ /* 0x000fee000f8e02ff */
[----:B------:R-:W-:Y:S01]  /*44e0*/  @!P0 PRMT R96, R0, 0x7610, R96 ;  /* 0x0000761000608816 */ /* 0x000fe20000000060 */
[----:B--2---:R-:W-:Y:S03]  /*44f0*/  @UP0 UIMAD.WIDE UR10, UR8, 0x4, UR10 ;  /* 0x00000004080a08a5 */ /* 0x004fe6000f8e020a */
[----:B------:R-:W2:Y:S03]  /*4500*/  @!UP0 LDCU UR8, c[0x0][0x880] ;  /* 0x00011000ff0887ac */ /* 0x000ea60008000800 */
[----:B------:R-:W-:Y:S01]  /*4510*/  IMAD.U32 R8, RZ, RZ, UR10 ;  /* 0x0000000aff087e24 */ /* 0x000fe2000f8e00ff */
[----:B------:R-:W-:Y:S05]  /*4520*/  MOV R9, UR11 ;  /* 0x0000000b00097c02 */ /* 0x000fea0008000f00 */
[----:B-----5:R3:W5:Y:S02]  /*4530*/  @P0 LDG.E R49, desc[UR46][R8.64] ;  /* 0x0000002e08310981 */ /* 0x020764000c1e1900 */
[----:B--23--:R-:W-:Y:S07]  /*4540*/  @!P0 IMAD.U32 R49, RZ, RZ, UR8 ;  /* 0x00000008ff318e24 */ /* 0x00cfee000f8e00ff */
.L_x_79:
[----:B-----5:R-:W-:Y:S01]  /*4550*/  @!P2 FSETP.EQ.AND P0, PT, R49, RZ, PT ;  /* 0x000000ff3100a20b */ /* 0x020fe20003f02000 */
[----:B------:R-:W-:Y:S01]  /*4560*/  @!UPT UIADD3 URZ, UPT, UPT, URZ, URZ, URZ ;  /* 0x000000fffffff290 */ /* 0x000fe2000fffe0ff */
[----:B------:R-:W-:Y:S11]  /*4570*/  @!P2 BRA `(.L_x_80) ;  /* 0x000000000014a947 */ /* 0x000ff60003800000 */
[----:B------:R-:W-:Y:S02]  /*4580*/  LOP3.LUT P2, RZ, R96, 0xff, RZ, 0xc0, !PT ;  /* 0x000000ff60ff7812 */ /* 0x000fe4000784c0ff */
[----:B------:R-:W-:Y:S04]  /*4590*/  PLOP3.LUT P0, PT, PT, PT, UP0, 0x80, 0x8 ;  /* 0x000000000008781c */ /* 0x000fe80003f0f008 */
[----:B------:R-:W-:Y:S07]  /*45a0*/  PLOP3.LUT P0, PT, P0, PT, PT, 0x8, 0x80 ;  /* 0x000000000080781c */ /* 0x000fee000070e170 */
[----:B------:R-:W-:Y:S11]  /*45b0*/  @P2 FSETP.EQ.AND P0, PT, R49, RZ, PT ;  /* 0x000000ff3100220b */ /* 0x000ff60003f02000 */
[----:B------:R-:W-:Y:S02]  /*45c0*/  @!UPT UIADD3 URZ, UPT, UPT, URZ, URZ, URZ ;  /* 0x000000fffffff290 */ /* 0x000fe4000fffe0ff */
.L_x_80:
[----:B------:R-:W3:Y:S01]  /*45d0*/  SYNCS.PHASECHK.TRANS64.TRYWAIT P2, [UR7+0xc0], R14 ;  /* 0x0000c00eff0075a7 */ /* 0x000ee20008041107 */
[----:B------:R-:W-:Y:S04]  /*45e0*/  ELECT P4, URZ, PT ;  /* 0x0000000000ff782f */ /* 0x000fe80003880000 */
[----:B------:R-:W-:Y:S11]  /*45f0*/  PLOP3.LUT P4, PT, P0, P4, PT, 0xf2, 0x2f ;  /* 0x00000000002f781c */ /* 0x000ff60000789e72 */
[----:B------:R-:W-:Y:S02]  /*4600*/  @!UPT UIADD3 URZ, UPT, UPT, URZ, URZ, URZ ;  /* 0x000000fffffff290 */ /* 0x000fe4000fffe0ff */
[----:B-1----:R-:W-:Y:S05]  /*4610*/  @!P4 IADD3 R8, P0, PT, R30, 0x580, RZ ;  /* 0x000005801e08c810 */ /* 0x002fea0007f1e0ff */
[----:B--2---:R-:W-:Y:S01]  /*4620*/  @!P4 IMAD.X R2, RZ, RZ, R31, P0 ;  /* 0x000000ffff02c224 */ /* 0x004fe200000e061f */
[----:B---3--:R-:W-:Y:S07]  /*4630*/  @!P2 BRA `(.L_x_81) ;  /* 0x0000005400d0a947 */ /* 0x008fee0003800000 */
.L_x_174:
[----:B------:R-:W-:Y:S01]  /*4640*/  @!P4 R2UR UR8, R2 ;  /* 0x000000000208c2ca */ /* 0x000fe200000e0000 */
[----:B------:R-:W-:Y:S01]  /*4650*/  VOTEU.ALL UP1, P4 ;  /* 0x0000000000ff7886 */ /* 0x000fe20002020000 */
[----:B------:R-:W-:Y:S01]  /*4660*/  @!P4 R2UR UR9, R8 ;  /* 0x000000000809c2ca */ /* 0x000fe200000e0000 */
[----:B-1----:R-:W-:Y:S01]  /*4670*/  @!P4 IMAD.MOV.U32 R0, RZ, RZ, 0x1000 ;  /* 0x00001000ff00c424 */ /* 0x002fe200078e00ff */
[----:B------:R-:W-:Y:S01]  /*4680*/  UMOV UR10, 0x0 ;  /* 0x00000000000a7882 */ /* 0x000fe20000000000 */
[----:B------:R-:W-:Y:S01]  /*4690*/  UMOV UR11, 0x10000000 ;  /* 0x10000000000b7882 */ /* 0x000fe20000000000 */
[----:B------:R-:W-:Y:S01]  /*46a0*/  @!UP1 UIADD3 UR32, UPT, UPT, UR7, 0x200, URZ ;  /* 0x0000020007209890 */ /* 0x000fe2000fffe0ff */
[----:B------:R-:W-:Y:S06]  /*46b0*/  VOTEU.ALL UP1, P4 ;  /* 0x0000000000ff7886 */ /* 0x000fec0002020000 */
[----:B------:R-:W-:Y:S01]  /*46c0*/  IMAD.U32 R9, RZ, RZ, UR8 ;  /* 0x00000008ff097e24 */ /* 0x000fe2000f8e00ff */
[----:B------:R-:W-:Y:S01]  /*46d0*/  UPRMT UR8, UR37, 0x654, UR33 ;  /* 0x0000065425087896 */ /* 0x000fe20008000021 */
[----:B------:R-:W-:Y:S03]  /*46e0*/  IMAD.U32 R8, RZ, RZ, UR9 ;  /* 0x00000009ff087e24 */ /* 0x000fe6000f8e00ff */
[----:B------:R-:W-:Y:S02]  /*46f0*/  @!P4 R2UR UR15, R9 ;  /* 0x00000000090fc2ca */ /* 0x000fe400000e0000 */
[----:B------:R-:W-:Y:S02]  /*4700*/  @!P4 R2UR UR14, R8 ;  /* 0x00000000080ec2ca */ /* 0x000fe400000e0000 */
[----:B------:R-:W-:Y:S05]  /*4710*/  @!P4 IADD3 R8, P0, PT, R30, 0x580, RZ ;  /* 0x000005801e08c810 */ /* 0x000fea0007f1e0ff */
[----:B------:R-:W-:Y:S06]  /*4720*/  @!P4 IMAD.X R2, RZ, RZ, R31, P0 ;  /* 0x000000ffff02c224 */ /* 0x000fec00000e061f */
[----:B------:R1:W-:Y:S01]  /*4730*/  @!UP1 UTMALDG.3D [UR32], [UR14], desc[UR10] ;  /* 0x00000a200e0095b4 */ /* 0x0003e20008011000 */
[----:B------:R1:W-:Y:S01]  /*4740*/  @!P4 SYNCS.ARRIVE.TRANS64.RED.A0TR RZ, [UR7+0xa0], R0 ;  /* 0x0000a000ffffc9a7 */ /* 0x0003e20008300407 */
[----:B------:R-:W-:Y:S01]  /*4750*/  SYNCS.ARRIVE.TRANS64.RED.A1T0 RZ, [UR8], RZ ;  /* 0x000000ffffff79a7 */ /* 0x000fe20008100408 */
[----:B------:R-:W2:Y:S02]  /*4760*/  SYNCS.PHASECHK.TRANS64.TRYWAIT P2, [UR7+0xc8], R14 ;  /* 0x0000c80eff0075a7 */ /* 0x000ea40008041107 */
[----:B-12---:R-:W-:Y:S05]  /*4770*/  @!P2 BRA `(.L_x_82) ;  /* 0x000000540098a947 */ /* 0x006fea0003800000 */
.L_x_176:
[----:B------:R-:W-:Y:S01]  /*4780*/  @!P4 R2UR UR8, R2 ;  /* 0x000000000208c2ca */ /* 0x000fe200000e0000 */
[----:B------:R-:W-:Y:S01]  /*4790*/  VOTEU.ALL UP1, P4 ;  /* 0x0000000000ff7886 */ /* 0x000fe20002020000 */
[----:B------:R-:W-:Y:S01]  /*47a0*/  @!P4 R2UR UR9, R8 ;  /* 0x000000000809c2ca */ /* 0x000fe200000e0000 */
[----:B-1----:R-:W-:Y:S01]  /*47b0*/  @!P4 IMAD.MOV.U32 R0, RZ, RZ, 0x1000 ;  /* 0x00001000ff00c424 */ /* 0x002fe200078e00ff */
[----:B------:R-:W-:Y:S01]  /*47c0*/  UMOV UR10, 0x0 ;  /* 0x00000000000a7882 */ /* 0x000fe20000000000 */
[----:B------:R-:W-:Y:S01]  /*47d0*/  UMOV UR11, 0x10000000 ;  /* 0x10000000000b7882 */ /* 0x000fe20000000000 */
[----:B------:R-:W-:Y:S02]  /*47e0*/  @!UP1 UIADD3 UR26, UPT, UPT, UR34, 0x40, URZ ;  /* 0x00000040221a9890 */ /* 0x000fe4000fffe0ff */
[----:B------:R-:W-:Y:S01]  /*47f0*/  @!UP1 UIADD3 UR24, UPT, UPT, UR7, 0x1200, URZ ;  /* 0x0000120007189890 */ /* 0x000fe2000fffe0ff */
[----:B------:R-:W-:Y:S01]  /*4800*/  VOTEU.ALL UP1, P4 ;  /* 0x0000000000ff7886 */ /* 0x000fe20002020000 */
[----:B------:R-:W-:Y:S01]  /*4810*/  UMOV UR27, UR35 ;  /* 0x00000023001b7c82 */ /* 0x000fe20008000000 */
[----:B------:R-:W-:Y:S02]  /*4820*/  UMOV UR28, UR36 ;  /* 0x00000024001c7c82 */ /* 0x000fe40008000000 */
        /* <DEDUP_REMOVED lines=12> */
.L_x_178:
[----:B------:R-:W2:Y:S01]  /*48f0*/  LDC.64 R12, c[0x0][0xb18] ;  /* 0x0002c600ff0c7b82 */ /* 0x000ea20000000a00 */
[----:B------:R-:W-:Y:S01]  /*4900*/  @!P4 R2UR UR8, R2 ;  /* 0x000000000208c2ca */ /* 0x000fe200000e0000 */
[----:B------:R-:W-:Y:S01]  /*4910*/  VOTEU.ALL UP1, P4 ;  /* 0x0000000000ff7886 */ /* 0x000fe20002020000 */
[----:B------:R-:W-:Y:S01]  /*4920*/  @!P4 R2UR UR9, R8 ;  /* 0x000000000809c2ca */ /* 0x000fe200000e0000 */
[----:B-1----:R-:W-:Y:S01]  /*4930*/  @!P4 IMAD.MOV.U32 R0, RZ, RZ, 0x1000 ;  /* 0x00001000ff00c424 */ /* 0x002fe200078e00ff */
[----:B------:R-:W-:Y:S03]  /*4940*/  UMOV UR10, 0x0 ;  /* 0x00000000000a7882 */ /* 0x000fe60000000000 */
[----:B------:R-:W1:Y:S01]  /*4950*/  @!P1 LDC R2, c[0x0][0xb0c] ;  /* 0x0002c300ff029b82 */ /* 0x000e620000000800 */
[----:B------:R-:W-:Y:S01]  /*4960*/  @!UP1 UIADD3 UR18, UPT, UPT, UR34, 0x80, URZ ;  /* 0x0000008022129890 */ /* 0x000fe2000fffe0ff */
[----:B------:R-:W-:Y:S01]  /*4970*/  @P3 SHF.R.U32.HI R26, RZ, 0x10, R21 ;  /* 0x00000010ff1a3819 */ /* 0x000fe20000011615 */
[----:B------:R-:W-:Y:S01]  /*4980*/  @!UP1 UIADD3 UR16, UPT, UPT, UR7, 0x2200, URZ ;  /* 0x0000220007109890 */ /* 0x000fe2000fffe0ff */
[----:B------:R-:W-:Y:S01]  /*4990*/  VIADD R28, R28, 0x1 ;  /* 0x000000011c1c7836 */ /* 0x000fe20000000000 */
[----:B------:R-:W-:Y:S01]  /*49a0*/  VOTEU.ALL UP1, P4 ;  /* 0x0000000000ff7886 */ /* 0x000fe20002020000 */
[----:B------:R-:W-:Y:S01]  /*49b0*/  UMOV UR11, 0x10000000 ;  /* 0x10000000000b7882 */ /* 0x000fe20000000000 */
[----:B------:R-:W-:Y:S01]  /*49c0*/  UMOV UR19, UR35 ;  /* 0x0000002300137c82 */ /* 0x000fe20008000000 */
[----:B------:R-:W-:Y:S01]  /*49d0*/  IMAD.U32 R9, RZ, RZ, UR8 ;  /* 0x00000008ff097e24 */ /* 0x000fe2000f8e00ff */
[----:B------:R-:W-:Y:S01]  /*49e0*/  UMOV UR20, UR36 ;  /* 0x0000002400147c82 */ /* 0x000fe20008000000 */
[----:B------:R-:W-:Y:S01]  /*49f0*/  IMAD.U32 R8, RZ, RZ, UR9 ;  /* 0x00000009ff087e24 */ /* 0x000fe2000f8e00ff */
[----:B------:R-:W-:Y:S02]  /*4a00*/  UPRMT UR8, UR37, 0x654, UR17 ;  /* 0x0000065425087896 */ /* 0x000fe40008000011 */
[----:B------:R-:W-:Y:S02]  /*4a10*/  @!P4 R2UR UR15, R9 ;  /* 0x00000000090fc2ca */ /* 0x000fe400000e0000 */
[----:B------:R-:W-:Y:S02]  /*4a20*/  @!P4 R2UR UR14, R8 ;  /* 0x00000000080ec2ca */ /* 0x000fe400000e0000 */
[----:B------:R-:W3:Y:S11]  /*4a30*/  LDC.64 R8, c[0x0][0xb10] ;  /* 0x0002c400ff087b82 */ /* 0x000ef60000000a00 */
[----:B------:R1:W-:Y:S01]  /*4a40*/  @!UP1 UTMALDG.3D [UR16], [UR14], desc[UR10] ;  /* 0x00000a100e0095b4 */ /* 0x0003e20008011000 */
[----:B------:R5:W-:Y:S01]  /*4a50*/  @!P4 SYNCS.ARRIVE.TRANS64.RED.A0TR RZ, [UR7+0xb0], R0 ;  /* 0x0000b000ffffc9a7 */ /* 0x000be20008300407 */
[C---:B---3--:R-:W-:Y:S01]  /*4a60*/  @!P1 IMAD.HI.U32 R8, R11.reuse, R8, RZ ;  /* 0x000000080b089227 */ /* 0x048fe200078e00ff */
[----:B--2---:R-:W-:Y:S02]  /*4a70*/  @!P1 ISETP.NE.AND P0, PT, R12, 0x1, PT ;  /* 0x000000010c00980c */ /* 0x004fe40003f05270 */
[----:B-1----:R-:W-:Y:S01]  /*4a80*/  @!P1 ISETP.NE.AND P2, PT, R2, 0x1, PT ;  /* 0x000000010200980c */ /* 0x002fe20003f45270 */
[----:B------:R-:W-:Y:S01]  /*4a90*/  SYNCS.ARRIVE.TRANS64.RED.A1T0 RZ, [UR8], RZ ;  /* 0x000000ffffff79a7 */ /* 0x000fe20008100408 */
[C---:B------:R-:W-:Y:S01]  /*4aa0*/  @!P1 IMAD.HI.U32 R13, R10.reuse, R13, RZ ;  /* 0x0000000d0a0d9227 */ /* 0x040fe200078e00ff */
[----:B------:R-:W-:Y:S04]  /*4ab0*/  @!P1 SHF.R.U32.HI R8, RZ, R9, R8 ;  /* 0x00000009ff089219 */ /* 0x000fe80000011608 */
[----:B------:R-:W-:Y:S01]  /*4ac0*/  @!P1 SEL R8, R11, R8, !P2 ;  /* 0x000000080b089207 */ /* 0x000fe20005000000 */
[----:B------:R-:W1:Y:S01]  /*4ad0*/  SYNCS.PHASECHK.TRANS64.TRYWAIT P5, [UR7+0xd8], R14 ;  /* 0x0000d80eff0075a7 */ /* 0x000e6200080a1107 */
[----:B-----5:R-:W2:Y:S02]  /*4ae0*/  @!P1 LDC R0, c[0x0][0xb20] ;  /* 0x0002c800ff009b82 */ /* 0x020ea40000000800 */
[----:B--2---:R-:W-:Y:S04]  /*4af0*/  @!P1 SHF.R.U32.HI R0, RZ, R0, R13 ;  /* 0x00000000ff009219 */ /* 0x004fe8000001160d */
[----:B------:R-:W-:Y:S05]  /*4b00*/  @!P1 SEL R9, R10, R0, !P0 ;  /* 0x000000000a099207 */ /* 0x000fea0004000000 */
[----:B------:R-:W-:Y:S02]  /*4b10*/  @!P1 IMAD.IADD R0, R9, 0x1, -R8 ;  /* 0x0000000109009824 */ /* 0x000fe400078e0a08 */
[----:B------:R-:W-:Y:S02]  /*4b20*/  @!P1 IMAD.IADD R8, R8, 0x1, -R9 ;  /* 0x0000000108089824 */ /* 0x000fe400078e0a09 */
[----:B------:R-:W-:Y:S02]  /*4b30*/  @!P1 IMAD R11, R0, R2, R11 ;  /* 0x00000002000b9224 */ /* 0x000fe400078e020b */
[----:B------:R-:W-:Y:S01]  /*4b40*/  @!P1 IMAD R10, R8, R12, R10 ;  /* 0x0000000c080a9224 */ /* 0x000fe200078e020a */
[----:B-1----:R-:W-:Y:S06]  /*4b50*/  @!P5 BRA `(.L_x_84) ;  /* 0x0000005000d0d947 */ /* 0x002fec0003800000 */
.L_x_180:
[----:B------:R-:W-:Y:S01]  /*4b60*/  @!P4 IADD3 R2, P0, PT, R30, 0x580, RZ ;  /* 0x000005801e02c810 */ /* 0x000fe20007f1e0ff */
[----:B------:R-:W-:Y:S01]  /*4b70*/  VOTEU.ALL UP1, P4 ;  /* 0x0000000000ff7886 */ /* 0x000fe20002020000 */
[----:B------:R-:W-:Y:S01]  /*4b80*/  UMOV UR18, 0x0 ;  /* 0x0000000000127882 */ /* 0x000fe20000000000 */
[----:B------:R-:W-:Y:S01]  /*4b90*/  UMOV UR19, 0x10000000 ;  /* 0x1000000000137882 */ /* 0x000fe20000000000 */
[----:B------:R-:W-:Y:S01]  /*4ba0*/  @!P4 R2UR UR9, R2 ;  /* 0x000000000209c2ca */ /* 0x000fe200000e0000 */
[----:B-1----:R-:W-:Y:S01]  /*4bb0*/  @!P4 IMAD.X R0, RZ, RZ, R31, P0 ;  /* 0x000000ffff00c224 */ /* 0x002fe200000e061f */
[----:B------:R-:W-:Y:S01]  /*4bc0*/  @!UP1 UIADD3 UR10, UPT, UPT, UR34, 0xc0, URZ ;  /* 0x000000c0220a9890 */ /* 0x000fe2000fffe0ff */
[----:B------:R-:W-:Y:S01]  /*4bd0*/  ISETP.NE.AND P0, PT, R28, 0x2, PT ;  /* 0x000000021c00780c */ /* 0x000fe20003f05270 */
[----:B------:R-:W-:Y:S01]  /*4be0*/  UMOV UR11, UR35 ;  /* 0x00000023000b7c82 */ /* 0x000fe20008000000 */
[----:B------:R-:W-:Y:S01]  /*4bf0*/  UMOV UR12, UR36 ;  /* 0x00000024000c7c82 */ /* 0x000fe20008000000 */
[----:B------:R-:W-:Y:S01]  /*4c00*/  @!P4 R2UR UR8, R0 ;  /* 0x000000000008c2ca */ /* 0x000fe200000e0000 */
[----:B------:R-:W-:Y:S01]  /*4c10*/  IMAD.IADD R14, R10, 0x1, R94 ;  /* 0x000000010a0e7824 */ /* 0x000fe200078e025e */
[----:B------:R-:W-:Y:S01]  /*4c20*/  @P3 R2UR UR36, R26 ;  /* 0x000000001a2432ca */ /* 0x000fe200000e0000 */
[----:B------:R-:W-:Y:S01]  /*4c30*/  IMAD.IADD R15, R11, 0x1, R95 ;  /* 0x000000010b0f7824 */ /* 0x000fe200078e025f */
[----:B------:R-:W-:Y:S02]  /*4c40*/  SEL R0, RZ, 0x1, P0 ;  /* 0x00000001ff007807 */ /* 0x000fe40000000000 */
[----:B------:R-:W-:Y:S01]  /*4c50*/  LOP3.LUT R29, R29, 0x1, RZ, 0x3c, !PT ;  /* 0x000000011d1d7812 */ /* 0x000fe200078e3cff */
[----:B------:R-:W-:Y:S01]  /*4c60*/  IMAD.U32 R8, RZ, RZ, UR9 ;  /* 0x00000009ff087e24 */ /* 0x000fe2000f8e00ff */
[----:B------:R-:W-:Y:S01]  /*4c70*/  @!UP1 UIADD3 UR9, UPT, UPT, UR7, 0xb8, URZ ;  /* 0x000000b807099890 */ /* 0x000fe2000fffe0ff */
[----:B------:R-:W-:Y:S02]  /*4c80*/  LOP3.LUT R27, R27, R0, RZ, 0x3c, !PT ;  /* 0x000000001b1b7212 */ /* 0x000fe400078e3cff */
[----:B------:R-:W-:Y:S02]  /*4c90*/  SEL R28, R28, RZ, P0 ;  /* 0x000000ff1c1c7207 */ /* 0x000fe40000000000 */
[----:B------:R-:W-:Y:S01]  /*4ca0*/  IMAD.U32 R9, RZ, RZ, UR8 ;  /* 0x00000008ff097e24 */ /* 0x000fe2000f8e00ff */
[----:B------:R-:W-:Y:S01]  /*4cb0*/  @!P4 R2UR UR14, R8 ;  /* 0x00000000080ec2ca */ /* 0x000fe200000e0000 */
[----:B------:R-:W-:Y:S01]  /*4cc0*/  @!UP1 UIADD3 UR8, UPT, UPT, UR7, 0x3200, URZ ;  /* 0x0000320007089890 */ /* 0x000fe2000fffe0ff */
[----:B------:R-:W-:Y:S02]  /*4cd0*/  VOTEU.ALL UP1, P4 ;  /* 0x0000000000ff7886 */ /* 0x000fe40002020000 */
[----:B------:R-:W-:Y:S11]  /*4ce0*/  @!P4 R2UR UR15, R9 ;  /* 0x00000000090fc2ca */ /* 0x000ff600000e0000 */
[----:B------:R-:W-:Y:S02]  /*4cf0*/  @!UPT UIADD3 URZ, UPT, UPT, URZ, URZ, URZ ;  /* 0x000000fffffff290 */ /* 0x000fe4000fffe0ff */
[----:B------:R2:W-:Y:S01]  /*4d00*/  @!UP1 UTMALDG.3D [UR8], [UR14], desc[UR18] ;  /* 0x000012080e0095b4 */ /* 0x0005e20008011000 */
[----:B------:R2:W-:Y:S01]  /*4d10*/  @!P4 SYNCS.ARRIVE.TRANS64.RED.A0TR RZ, [UR7+0xb8], R25 ;  /* 0x0000b819ffffc9a7 */ /* 0x0005e20008300407 */
[----:B------:R-:W-:Y:S01]  /*4d20*/  UPLOP3.LUT UP1, UPT, UPT, UPT, UPT, 0x80, 0x8 ;  /* 0x000000000008789c */ /* 0x000fe20003f2f070 */
[----:B------:R-:W-:Y:S01]  /*4d30*/  SYNCS.ARRIVE.TRANS64.RED.A1T0 RZ, [UR13], RZ ;  /* 0x000000ffffff79a7 */ /* 0x000fe2000810040d */
[----:B------:R-:W-:Y:S09]  /*4d40*/  @P3 BRA `(.L_x_85) ;  /* 0xfffffff000a03947 */ /* 0x000ff2000383ffff */
[----:B------:R-:W-:-:S04]  /*4d50*/  SHF.L.U32 R2, R29, 0x1f, RZ ;  /* 0x0000001f1d027819 */ /* 0x000fc800000006ff */
[----:B------:R-:W1:Y:S02]  /*4d60*/  SYNCS.PHASECHK.TRANS64.TRYWAIT P0, [UR7+0xc0], R2 ;  /* 0x0000c002ff0075a7 */ /* 0x000e640008001107 */
[----:B-1----:R-:W-:Y:S05]  /*4d70*/  @!P0 BRA `(.L_x_86) ;  /* 0x0000005000608947 */ /* 0x002fea0003800000 */
.L_x_182:
[----:B------:R-:W3:Y:S02]  /*4d80*/  SYNCS.PHASECHK.TRANS64.TRYWAIT P0, [UR7+0xc8], R2 ;  /* 0x0000c802ff0075a7 */ /* 0x000ee40008001107 */
[----:B---3--:R-:W-:Y:S05]  /*4d90*/  @!P0 BRA `(.L_x_87) ;  /* 0x0000005000708947 */ /* 0x008fea0003800000 */
.L_x_184:
[----:B------:R-:W3:Y:S02]  /*4da0*/  SYNCS.PHASECHK.TRANS64.TRYWAIT P0, [UR7+0xd0], R2 ;  /* 0x0000d002ff0075a7 */ /* 0x000ee40008001107 */
[----:B---3--:R-:W-:Y:S05]  /*4db0*/  @!P0 BRA `(.L_x_88) ;  /* 0x0000005000808947 */ /* 0x008fea0003800000 */
.L_x_186:
[----:B-1----:R-:W-:-:S07]  /*4dc0*/  MOV R0, UR7 ;  /* 0x0000000700007c02 */ /* 0x002fce0008000f00 */
.L_x_89:
[----:B-1----:R-:W-:-:S04]  /*4dd0*/  SHF.L.U32 R2, R29, 0x1f, RZ ;  /* 0x0000001f1d027819 */ /* 0x002fc800000006ff */
[----:B------:R1:W3:Y:S03]  /*4de0*/  SYNCS.PHASECHK.TRANS64.TRYWAIT P0, [R0+URZ+0xd8], R2 ;  /* 0x0000d802000075a7 */ /* 0x0002e600080011ff */
[----:B---3--:R-:W-:Y:S05]  /*4df0*/  @!P0 NANOSLEEP.SYNCS 0x989680 ;  /* 0x009896800000895d */ /* 0x008fea0003900000 */
[----:B------:R-:W3:Y:S02]  /*4e00*/  @!P0 SYNCS.PHASECHK.TRANS64 P0, [R0+URZ+0xd8], R2 ;  /* 0x0000d802000085a7 */ /* 0x000ee400080010ff */
[----:B--23--:R-:W-:Y:S05]  /*4e10*/  @P0 EXIT ;  /* 0x000000000000094d */ /* 0x00cfea0003800000 */
[----:B------:R-:W-:Y:S05]  /*4e20*/  BRA `(.L_x_89) ;  /* 0xfffffffc00e87947 */ /* 0x000fea000383ffff */
.L_x_74:
[----:B------:R-:W-:-:S06]  /*4e30*/  UISETP.GE.AND UP1, UPT, UR8, 0x4, UPT ;  /* 0x000000040800788c */ /* 0x000fcc000bf26270 */
[----:B------:R-:W-:-:S13]  /*4e40*/  PLOP3.LUT P0, PT, PT, PT, UP1, 0x80, 0x8 ;  /* 0x000000000008781c */ /* 0x000fda0003f0f018 */
[----:B------:R-:W-:Y:S05]  /*4e50*/  @!P0 EXIT ;  /* 0x000000000000894d */ /* 0x000fea0003800000 */
[----:B------:R-:W-:Y:S01]  /*4e60*/  BAR.SYNC.DEFER_BLOCKING 0x6, 0xa0 ;  /* 0x0182800000007b1d */ /* 0x000fe20000010000 */
[C---:B------:R-:W-:Y:S01]  /*4e70*/  IMAD.SHL.U32 R3, R108.reuse, 0x40, RZ ;  /* 0x000000406c037824 */ /* 0x040fe200078e00ff */
[C---:B------:R-:W-:Y:S01]  /*4e80*/  LOP3.LUT R110, R108.reuse, 0x60, RZ, 0xc0, !PT ;  /* 0x000000606c6e7812 */ /* 0x040fe200078ec0ff */
[C---:B------:R-:W-:Y:S01]  /*4e90*/  IMAD.SHL.U32 R100, R108.reuse, 0x20, RZ ;  /* 0x000000206c647824 */ /* 0x040fe200078e00ff */
[----:B------:R-:W-:Y:S01]  /*4ea0*/  CS2R R106, SRZ ;  /* 0x00000000006a7805 */ /* 0x000fe2000001ff00 */
[C---:B------:R-:W-:Y:S01]  /*4eb0*/  IMAD.SHL.U32 R4, R108.reuse, 0x2, RZ ;  /* 0x000000026c047824 */ /* 0x040fe200078e00ff */
[----:B------:R-:W-:Y:S02]  /*4ec0*/  UMOV UR49, 0x400 ;  /* 0x0000040000317882 */ /* 0x000fe40000000000 */
[----:B------:R-:W1:Y:S01]  /*4ed0*/  LDC R99, c[0x0][0x370] ;  /* 0x0000dc00ff637b82 */ /* 0x000e620000000800 */
[----:B------:R-:W-:Y:S01]  /*4ee0*/  ULEA UR49, UR37, UR49, 0x18 ;  /* 0x0000003125317291 */ /* 0x000fe2000f8ec0ff */
[----:B------:R-:W-:Y:S01]  /*4ef0*/  LOP3.LUT R2, R3, 0x180, RZ, 0xc0, !PT ;  /* 0x0000018003027812 */ /* 0x000fe200078ec0ff */
[----:B------:R-:W-:Y:S01]  /*4f00*/  IMAD.U32 R46, R108, 0x10000, RZ ;  /* 0x000100006c2e7824 */ /* 0x000fe200078e00ff */
[----:B------:R-:W-:Y:S01]  /*4f10*/  LOP3.LUT R100, R100, 0xc00, RZ, 0xc0, !PT ;  /* 0x00000c0064647812 */ /* 0x000fe200078ec0ff */
[----:B------:R-:W-:Y:S01]  /*4f20*/  UIADD3 UR4, UPT, UPT, UR49, 0x4200, URZ ;  /* 0x0000420031047890 */ /* 0x000fe2000fffe0ff */
[----:B------:R-:W-:Y:S01]  /*4f30*/  LOP3.LUT R4, R2, 0x20, R4, 0xf8, !PT ;  /* 0x0000002002047812 */ /* 0x000fe200078ef804 */
[----:B------:R-:W-:Y:S01]  /*4f40*/  IMAD.SHL.U32 R2, R108, 0x8, RZ ;  /* 0x000000086c027824 */ /* 0x000fe200078e00ff */
[----:B------:R-:W2:Y:S01]  /*4f50*/  LDC R42, c[0x0][0xb0c] ;  /* 0x0002c300ff2a7b82 */ /* 0x000ea20000000800 */
[----:B------:R-:W-:Y:S01]  /*4f60*/  LOP3.LUT R100, R100, 0x40, R3, 0xf8, !PT ;  /* 0x0000004064647812 */ /* 0x000fe200078ef803 */
[----:B------:R-:W-:Y:S01]  /*4f70*/  IMAD.MOV.U32 R45, RZ, RZ, RZ ;  /* 0x000000ffff2d7224 */ /* 0x000fe200078e00ff */
[----:B------:R-:W-:Y:S01]  /*4f80*/  LOP3.LUT R46, R46, 0x600000, RZ, 0xc0, !PT ;  /* 0x006000002e2e7812 */ /* 0x000fe200078ec0ff */
[----:B------:R-:W-:Y:S01]  /*4f90*/  IMAD.MOV.U32 R112, RZ, RZ, RZ ;  /* 0x000000ffff707224 */ /* 0x000fe200078e00ff */
[----:B------:R-:W-:-:S02]  /*4fa0*/  LOP3.LUT R108, R108, 0x2, RZ, 0xc0, !PT ;  /* 0x000000026c6c7812 */ /* 0x000fc400078ec0ff */
[----:B------:R-:W-:Y:S02]  /*4fb0*/  CS2R R104, SRZ ;  /* 0x0000000000687805 */ /* 0x000fe4000001ff00 */
[----:B------:R-:W-:Y:S01]  /*4fc0*/  LOP3.LUT R2, R4, 0x30, R2, 0x78, !PT ;  /* 0x0000003004027812 */ /* 0x000fe200078e7802 */
[----:B------:R-:W4:Y:S01]  /*4fd0*/  LDC R97, c[0x0][0xb20] ;  /* 0x0002c800ff617b82 */ /* 0x000f220000000800 */
[----:B------:R-:W3:Y:S01]  /*4fe0*/  LDS R0, [UR49+0x1a0] ;  /* 0x0001a031ff007984 */ /* 0x000ee20008000800 */
[----:B------:R-:W-:Y:S01]  /*4ff0*/  LOP3.LUT R100, R100, 0x200, R3, 0xf8, !PT ;  /* 0x0000020064647812 */ /* 0x000fe200078ef803 */
[----:B------:R-:W-:Y:S01]  /*5000*/  IMAD.MOV R102, RZ, RZ, -R108 ;  /* 0x000000ffff667224 */ /* 0x000fe200078e0a6c */
[----:B------:R-:W1:Y:S01]  /*5010*/  LDCU.64 UR52, c[0x0][0x348] ;  /* 0x00006900ff3477ac */ /* 0x000e620008000a00 */
[----:B------:R-:W-:Y:S01]  /*5020*/  IMAD.U32 R109, RZ, RZ, UR4 ;  /* 0x00000004ff6d7e24 */ /* 0x000fe2000f8e00ff */
[----:B------:R-:W-:Y:S02]  /*5030*/  LOP3.LUT R100, R100, R2, RZ, 0xfc, !PT ;  /* 0x0000000264647212 */ /* 0x000fe400078efcff */
[----:B------:R-:W1:Y:S01]  /*5040*/  LDC R41, c[0x0][0xb30] ;  /* 0x0002cc00ff297b82 */ /* 0x000e620000000800 */
[----:B------:R-:W1:Y:S01]  /*5050*/  LDCU.64 UR38, c[0x0][0x888] ;  /* 0x00011100ff2677ac */ /* 0x000e620008000a00 */
[----:B------:R-:W1:Y:S06]  /*5060*/  LDCU.64 UR44, c[0x0][0x890] ;  /* 0x00011200ff2c77ac */ /* 0x000e6c0008000a00 */
[----:B------:R-:W1:Y:S01]  /*5070*/  LDC.64 R92, c[0x0][0xb10] ;  /* 0x0002c400ff5c7b82 */ /* 0x000e620000000a00 */
[----:B------:R-:W-:-:S07]  /*5080*/  UIADD3 UR48, UPT, UPT, UR49, 0x200, URZ ;  /* 0x0000020031307890 */ /* 0x000fce000fffe0ff */
[----:B------:R-:W1:Y:S08]  /*5090*/  LDC.64 R38, c[0x0][0xb18] ;  /* 0x0002c600ff267b82 */ /* 0x000e700000000a00 */
[----:B------:R-:W1:Y:S08]  /*50a0*/  LDC.64 R36, c[0x0][0xb28] ;  /* 0x0002ca00ff247b82 */ /* 0x000e700000000a00 */
[----:B------:R-:W1:Y:S01]  /*50b0*/  LDC.64 R90, c[0x0][0x8b0] ;  /* 0x00022c00ff5a7b82 */ /* 0x000e620000000a00 */
[----:B---3--:R-:W-:-:S07]  /*50c0*/  IMAD.IADD R46, R0, 0x1, R46 ;  /* 0x00000001002e7824 */ /* 0x008fce00078e022e */
[----:B------:R-:W3:Y:S08]  /*50d0*/  LDC.64 R88, c[0x0][0x8a8] ;  /* 0x00022a00ff587b82 */ /* 0x000ef00000000a00 */
[----:B--2-4-:R-:W1:Y:S02]  /*50e0*/  LDC R98, c[0x0][0x374] ;  /* 0x0000dd00ff627b82 */ /* 0x014e640000000800 */
.L_x_131:
[----:B------:R-:W-:Y:S02]  /*50f0*/  LEA R0, R112, UR49, 0x3 ;  /* 0x0000003170007c11 */ /* 0x000fe4000f8e18ff */
[----:B------:R-:W-:Y:S02]  /*5100*/  SHF.L.U32 R2, R106, 0x1f, RZ ;  /* 0x0000001f6a027819 */ /* 0x000fe400000006ff */
[----:B------:R-:W-:Y:S02]  /*5110*/  LEA R16, R112, UR49, 0x4 ;  /* 0x0000003170107c11 */ /* 0x000fe4000f8e20ff */
[----:B------:R-:W2:Y:S02]  /*5120*/  SYNCS.PHASECHK.TRANS64.TRYWAIT P0, [R0+URZ+0xf0], R2 ;  /* 0x0000f002000075a7 */ /* 0x000ea400080011ff */
[----:B-12---:R-:W-:Y:S05]  /*5130*/  @!P0 BRA `(.L_x_90) ;  /* 0x0000004c00b88947 */ /* 0x006fea0003800000 */
.L_x_187:
[----:B------:R-:W4:Y:S01]  /*5140*/  LDC.64 R10, c[0x0][0xb10] ;  /* 0x0002c400ff0a7b82 */ /* 0x000f220000000a00 */
[----:B------:R-:W3:Y:S01]  /*5150*/  LDS.128 R16, [R16+0x180] ;  /* 0x0001800010107984 */ /* 0x000ee20000000c00 */
[----:B-1----:R-:W-:Y:S01]  /*5160*/  ISETP.NE.AND P1, PT, R41, 0x1, PT ;  /* 0x000000012900780c */ /* 0x002fe20003f25270 */
[----:B--2---:R-:W-:Y:S01]  /*5170*/  VIADD R0, R0, 0x100 ;  /* 0x0000010000007836 */ /* 0x004fe20000000000 */
[----:B------:R-:W-:Y:S04]  /*5180*/  ISETP.GE.AND P0, PT, R40, 0x1, PT ;  /* 0x000000012800780c */ /* 0x000fe80003f06270 */
[----:B------:R-:W1:Y:S01]  /*5190*/  LDC.64 R8, c[0x0][0xb18] ;  /* 0x0002c600ff087b82 */ /* 0x000e620000000a00 */
[----:B------:R-:W-:Y:S01]  /*51a0*/  PRMT R0, RZ, 0x654, R0 ;  /* 0x00000654ff007816 */ /* 0x000fe20000000000 */
[----:B------:R-:W-:Y:S01]  /*51b0*/  @!PT LDS RZ, [RZ] ;  /* 0x00000000fffff984 */ /* 0x000fe20000000800 */
[----:B------:R-:W-:Y:S01]  /*51c0*/  @!PT LDS RZ, [RZ] ;  /* 0x00000000fffff984 */ /* 0x000fe20000000800 */
[----:B------:R-:W-:Y:S01]  /*51d0*/  @!PT LDS RZ, [RZ] ;  /* 0x00000000fffff984 */ /* 0x000fe20000000800 */
[----:B------:R-:W-:Y:S01]  /*51e0*/  @!PT LDS RZ, [RZ] ;  /* 0x00000000fffff984 */ /* 0x000fe20000000800 */
[----:B------:R2:W-:Y:S06]  /*51f0*/  MEMBAR.ALL.CTA ;  /* 0x0000000000007992 */ /* 0x0005ec0000008000 */
[----:B--2---:R-:W2:Y:S01]  /*5200*/  FENCE.VIEW.ASYNC.S ;  /* 0x00000000000073c6 */ /* 0x004ea20000000000 */
[----:B------:R-:W1:Y:S08]  /*5210*/  @!P1 LDC R12, c[0x0][0xb20] ;  /* 0x0002c800ff0c9b82 */ /* 0x000e700000000800 */
[----:B------:R-:W1:Y:S01]  /*5220*/  @!P1 LDC R7, c[0x0][0xb0c] ;  /* 0x0002c300ff079b82 */ /* 0x000e620000000800 */
[----:B--2---:R2:W-:Y:S01]  /*5230*/  SYNCS.ARRIVE.TRANS64.RED.A1T0 RZ, [R0+URZ], RZ ;  /* 0x000000ff00ff79a7 */ /* 0x0045e200081004ff */
[----:B---3--:R-:W-:Y:S04]  /*5240*/  LOP3.LUT P4, RZ, R18, 0x1, RZ, 0xc0, !PT ;  /* 0x0000000112ff7812 */ /* 0x008fe8000788c0ff */
[----:B------:R-:W-:Y:S09]  /*5250*/  P2R R111, PR, RZ, 0x10 ;  /* 0x00000010ff6f7803 */ /* 0x000ff20000000000 */
[----:B------:R-:W-:Y:S02]  /*5260*/  @P4 MOV R44, R16 ;  /* 0x00000010002c4202 */ /* 0x000fe40000000f00 */
[----:B------:R-:W-:Y:S01]  /*5270*/  @P4 LOP3.LUT R43, R17, 0xffff, RZ, 0xc0, !PT ;  /* 0x0000ffff112b4812 */ /* 0x000fe200078ec0ff */
[----:B--2-4-:R-:W-:Y:S06]  /*5280*/  @!P0 BRA `(.L_x_91) ;  /* 0x0000000000a48947 */ /* 0x014fec0003800000 */
[----:B------:R-:W-:Y:S01]  /*5290*/  IMAD.HI.U32 R0, R98, R39, RZ ;  /* 0x0000002762007227 */ /* 0x000fe200078e00ff */
[----:B------:R-:W-:Y:S02]  /*52a0*/  ISETP.NE.AND P0, PT, R38, 0x1, PT ;  /* 0x000000012600780c */ /* 0x000fe40003f05270 */
[----:B------:R-:W-:Y:S01]  /*52b0*/  ISETP.NE.AND P2, PT, R40, 0x1, PT ;  /* 0x000000012800780c */ /* 0x000fe20003f45270 */
[----:B------:R-:W-:Y:S01]  /*52c0*/  IMAD.HI.U32 R4, R99, R92, RZ ;  /* 0x0000005c63047227 */ /* 0x000fe200078e00ff */
[----:B------:R-:W-:Y:S02]  /*52d0*/  SHF.R.U32.HI R0, RZ, R97, R0 ;  /* 0x00000061ff007219 */ /* 0x000fe40000011600 */
[----:B------:R-:W-:Y:S01]  /*52e0*/  ISETP.NE.AND P3, PT, R42, 0x1, PT ;  /* 0x000000012a00780c */ /* 0x000fe20003f65270 */
[----:B------:R-:W-:Y:S01]  /*52f0*/  IMAD.HI.U32 R6, R43, R39, RZ ;  /* 0x000000272b067227 */ /* 0x000fe200078e00ff */
[-C--:B------:R-:W-:Y:S02]  /*5300*/  SHF.R.U32.HI R4, RZ, R93.reuse, R4 ;  /* 0x0000005dff047219 */ /* 0x080fe40000011604 */
[----:B------:R-:W-:Y:S01]  /*5310*/  SEL R0, R98, R0, !P0 ;  /* 0x0000000062007207 */ /* 0x000fe20004000000 */
[----:B------:R-:W-:Y:S01]  /*5320*/  IMAD.HI.U32 R5, R44, R92, RZ ;  /* 0x0000005c2c057227 */ /* 0x000fe200078e00ff */
[----:B------:R-:W-:Y:S03]  /*5330*/  SEL R4, R99, R4, !P3 ;  /* 0x0000000463047207 */ /* 0x000fe60005800000 */
[-C--:B------:R-:W-:Y:S01]  /*5340*/  IMAD.HI.U32 R3, R0, R36.reuse, RZ ;  /* 0x0000002400037227 */ /* 0x080fe200078e00ff */
[----:B------:R-:W-:Y:S03]  /*5350*/  SHF.R.U32.HI R5, RZ, R93, R5 ;  /* 0x0000005dff057219 */ /* 0x000fe60000011605 */
[----:B------:R-:W-:Y:S01]  /*5360*/  IMAD.HI.U32 R2, R4, R36, RZ ;  /* 0x0000002404027227 */ /* 0x000fe200078e00ff */
[----:B------:R-:W-:Y:S02]  /*5370*/  @P2 SHF.R.U32.HI R0, RZ, R37, R3 ;  /* 0x00000025ff002219 */ /* 0x000fe40000011603 */
[----:B------:R-:W-:Y:S02]  /*5380*/  SHF.R.U32.HI R3, RZ, R97, R6 ;  /* 0x00000061ff037219 */ /* 0x000fe40000011606 */
[----:B------:R-:W-:Y:S01]  /*5390*/  @P2 SHF.R.U32.HI R4, RZ, R37, R2 ;  /* 0x00000025ff042219 */ /* 0x000fe20000011602 */
[----:B------:R-:W-:Y:S01]  /*53a0*/  IMAD R0, R40, R0, RZ ;  /* 0x0000000028007224 */ /* 0x000fe200078e02ff */
[----:B------:R-:W-:Y:S02]  /*53b0*/  SEL R3, R43, R3, !P0 ;  /* 0x000000032b037207 */ /* 0x000fe40004000000 */
[----:B------:R-:W-:Y:S01]  /*53c0*/  SEL R2, R44, R5, !P3 ;  /* 0x000000052c027207 */ /* 0x000fe20005800000 */
[----:B------:R-:W-:Y:S01]  /*53d0*/  IMAD R5, R40, R4, RZ ;  /* 0x0000000428057224 */ /* 0x000fe200078e02ff */
[C---:B------:R-:W-:Y:S01]  /*53e0*/  ISETP.GE.AND P0, PT, R3.reuse, R0, PT ;  /* 0x000000000300720c */ /* 0x040fe20003f06270 */
[C---:B------:R-:W-:Y:S03]  /*53f0*/  IMAD.HI.U32 R0, R3.reuse, R36, RZ ;  /* 0x0000002403007227 */ /* 0x040fe600078e00ff */
[C---:B------:R-:W-:Y:S02]  /*5400*/  ISETP.GE.OR P0, PT, R2.reuse, R5, P0 ;  /* 0x000000050200720c */ /* 0x040fe40000706670 */
[----:B------:R-:W-:Y:S04]  /*5410*/  SHF.R.U32.HI R0, RZ, R37, R0 ;  /* 0x00000025ff007219 */ /* 0x000fe80000011600 */
[C---:B------:R-:W-:Y:S05]  /*5420*/  SEL R6, R3.reuse, R0, !P2 ;  /* 0x0000000003067207 */ /* 0x040fea0005000000 */
        /* <DEDUP_REMOVED lines=14> */
[----:B------:R-:W-:Y:S07]  /*5510*/  IMAD R43, R3, R38, R43 ;  /* 0x00000026032b7224 */ /* 0x000fee00078e022b */
.L_x_91:
[----:B-1----:R-:W-:Y:S01]  /*5520*/  @!P1 ISETP.NE.AND P0, PT, R8, 0x1, PT ;  /* 0x000000010800980c */ /* 0x002fe20003f05270 */
[----:B------:R-:W-:Y:S01]  /*5530*/  @!P1 IMAD.HI.U32 R0, R44, R10, RZ ;  /* 0x0000000a2c009227 */ /* 0x000fe200078e00ff */
[----:B------:R-:W-:Y:S01]  /*5540*/  @!P1 ISETP.NE.AND P2, PT, R7, 0x1, PT ;  /* 0x000000010700980c */ /* 0x000fe20003f45270 */
[----:B------:R-:W-:Y:S01]  /*5550*/  ULOP3.LUT UP0, URZ, UR48, 0x1b0, URZ, 0xc0, !UPT ;  /* 0x000001b030ff7892 */ /* 0x000fe2000f80c0ff */
[----:B------:R-:W-:Y:S01]  /*5560*/  R2UR UR42, R15 ;  /* 0x000000000f2a72ca */ /* 0x000fe200000e0000 */
[C---:B------:R-:W-:Y:S01]  /*5570*/  @!P1 IMAD.HI.U32 R2, R43.reuse, R9, RZ ;  /* 0x000000092b029227 */ /* 0x040fe200078e00ff */
[----:B------:R-:W-:Y:S02]  /*5580*/  @!P1 SHF.R.U32.HI R0, RZ, R11, R0 ;  /* 0x0000000bff009219 */ /* 0x000fe40000011600 */
[----:B------:R-:W-:Y:S01]  /*5590*/  R2UR UR41, R14 ;  /* 0x000000000e2972ca */ /* 0x000fe200000e0000 */
[----:B------:R-:W-:Y:S01]  /*55a0*/  VIADD R112, R112, 0x1 ;  /* 0x0000000170707836 */ /* 0x000fe20000000000 */
[----:B------:R-:W-:Y:S02]  /*55b0*/  @!P1 SHF.R.U32.HI R2, RZ, R12, R2 ;  /* 0x0000000cff029219 */ /* 0x000fe40000011602 */
[----:B------:R-:W-:Y:S02]  /*55c0*/  @!P1 SEL R3, R44, R0, !P2 ;  /* 0x000000002c039207 */ /* 0x000fe40005000000 */
[----:B------:R-:W-:Y:S02]  /*55d0*/  @!P1 SEL R2, R43, R2, !P0 ;  /* 0x000000022b029207 */ /* 0x000fe40004000000 */
[----:B------:R-:W-:Y:S01]  /*55e0*/  @P4 SHF.R.U32.HI R103, RZ, 0x10, R17 ;  /* 0x00000010ff674819 */ /* 0x000fe20000011611 */
[----:B------:R-:W-:Y:S02]  /*55f0*/  USHF.L.U32 UR42, UR42, 0x6, URZ ;  /* 0x000000062a2a7899 */ /* 0x000fe400080006ff */
[----:B------:R-:W-:Y:S02]  /*5600*/  @!P1 IMAD.IADD R0, R2, 0x1, -R3 ;  /* 0x0000000102009824 */ /* 0x000fe400078e0a03 */
[----:B------:R-:W-:Y:S01]  /*5610*/  @!P1 IMAD.IADD R2, R3, 0x1, -R2 ;  /* 0x0000000103029824 */ /* 0x000fe200078e0a02 */
[----:B------:R-:W-:Y:S01]  /*5620*/  USHF.L.U32 UR41, UR41, 0x8, URZ ;  /* 0x0000000829297899 */ /* 0x000fe200080006ff */
[----:B------:R-:W-:Y:S02]  /*5630*/  @!P1 IMAD R44, R0, R7, R44 ;  /* 0x00000007002c9224 */ /* 0x000fe400078e022c */
[----:B------:R-:W-:Y:S01]  /*5640*/  @!P1 IMAD R43, R2, R8, R43 ;  /* 0x00000008022b9224 */ /* 0x000fe200078e022b */
[----:B------:R-:W-:Y:S08]  /*5650*/  BRA.U !UP0, `(.L_x_92) ;  /* 0x0000000108407547 */ /* 0x000ff0000b800000 */
[----:B------:R-:W1:Y:S01]  /*5660*/  LDCU.64 UR8, c[0x4][0x88] ;  /* 0x01001100ff0877ac */ /* 0x000e620008000a00 */
[----:B------:R-:W-:Y:S01]  /*5670*/  MOV R3, 0x0 ;  /* 0x0000000000037802 */ /* 0x000fe20000000f00 */
[----:B------:R-:W-:Y:S02]  /*5680*/  HFMA2 R12, -RZ, RZ, 0, 5.9604644775390625e-08 ;  /* 0x00000001ff0c7431 */ /* 0x000fe400000001ff */
[----:B------:R-:W-:Y:S02]  /*5690*/  IMAD.MOV.U32 R8, RZ, RZ, 0x70 ;  /* 0x00000070ff087424 */ /* 0x000fe400078e00ff */
[----:B------:R-:W-:Y:S01]  /*56a0*/  IMAD.MOV.U32 R13, RZ, RZ, RZ ;  /* 0x000000ffff0d7224 */ /* 0x000fe200078e00ff */
[----:B------:R-:W2:Y:S01]  /*56b0*/  LDCU.64 UR6, c[0x4][0x90] ;  /* 0x01001200ff0677ac */ /* 0x000ea20008000a00 */
[----:B------:R-:W3:Y:S01]  /*56c0*/  LDC.64 R2, c[0x4][R3] ;  /* 0x0100000003027b82 */ /* 0x000ee20000000a00 */
[----:B------:R-:W4:Y:S01]  /*56d0*/  LDCU.64 UR4, c[0x4][0x8] ;  /* 0x01000100ff0477ac */ /* 0x000f220008000a00 */
[----:B-1----:R-:W-:Y:S01]  /*56e0*/  MOV R5, UR9 ;  /* 0x0000000900057c02 */ /* 0x002fe20008000f00 */
[----:B------:R-:W-:Y:S01]  /*56f0*/  IMAD.U32 R4, RZ, RZ, UR8 ;  /* 0x00000008ff047e24 */ /* 0x000fe2000f8e00ff */
[----:B--2---:R-:W-:Y:S01]  /*5700*/  MOV R7, UR7 ;  /* 0x0000000700077c02 */ /* 0x004fe20008000f00 */
[----:B------:R-:W-:Y:S01]  /*5710*/  IMAD.U32 R6, RZ, RZ, UR6 ;  /* 0x00000006ff067e24 */ /* 0x000fe2000f8e00ff */
[----:B----4-:R-:W-:Y:S01]  /*5720*/  MOV R11, UR5 ;  /* 0x00000005000b7c02 */ /* 0x010fe20008000f00 */
[----:B------:R-:W-:Y:S02]  /*5730*/  IMAD.U32 R10, RZ, RZ, UR4 ;  /* 0x00000004ff0a7e24 */ /* 0x000fe4000f8e00ff */
[----:B------:R-:W-:Y:S07]  /*5740*/  LEPC R20, `(.L_x_92) ;  /* 0x000000001014794e */ /* 0x000fee0000000000 */
[----:B---3-5:R-:W-:Y:S05]  /*5750*/  CALL.ABS.NOINC R2 ;  /* 0x0000000002007343 */ /* 0x028fea0003c00000 */
.L_x_92:
[----:B------:R-:W-:Y:S01]  /*5760*/  LOP3.LUT P0, RZ, R109, 0x1b0, RZ, 0xc0, !PT ;  /* 0x000001b06dff7812 */ /* 0x000fe2000780c0ff */
[----:B------:R-:W-:Y:S11]  /*5770*/  BSSY.RECONVERGENT B6, `(.L_x_93) ;  /* 0x0000013000067945 */ /* 0x000ff60003800200 */
[----:B------:R-:W-:Y:S01]  /*5780*/  @!UPT UIADD3 URZ, UPT, UPT, URZ, URZ, URZ ;  /* 0x000000fffffff290 */ /* 0x000fe2000fffe0ff */
[----:B------:R-:W-:Y:S05]  /*5790*/  @!P0 BRA `(.L_x_94) ;  /* 0x0000000000408947 */ /* 0x000fea0003800000 */
        /* <DEDUP_REMOVED lines=16> */
.L_x_94:
[----:B------:R-:W-:Y:S05]  /*58a0*/  BSYNC.RECONVERGENT B6 ;  /* 0x0000000000067941 */ /* 0x000fea0003800200 */
.L_x_93:
[----:B------:R-:W-:Y:S01]  /*58b0*/  ISETP.NE.U32.AND P4, PT, R90, RZ, PT ;  /* 0x000000ff5a00720c */ /* 0x000fe20003f85070 */
[----:B------:R-:W-:Y:S01]  /*58c0*/  UISETP.NE.AND UP2, UPT, UR50, URZ, UPT ;  /* 0x000000ff3200728c */ /* 0x000fe2000bf45270 */
[----:B------:R-:W-:Y:S01]  /*58d0*/  ISETP.NE.U32.AND P2, PT, RZ, UR38, PT ;  /* 0x00000026ff007c0c */ /* 0x000fe2000bf45070 */
[----:B------:R-:W-:Y:S01]  /*58e0*/  UISETP.NE.U32.AND UP1, UPT, UR44, URZ, UPT ;  /* 0x000000ff2c00728c */ /* 0x000fe2000bf25070 */
[----:B------:R-:W-:Y:S01]  /*58f0*/  ISETP.NE.AND.EX P4, PT, R91, RZ, PT, P4 ;  /* 0x000000ff5b00720c */ /* 0x000fe20003f85340 */
[----:B------:R-:W-:Y:S01]  /*5900*/  UPLOP3.LUT UP0, UPT, UPT, UPT, UPT, 0x40, 0x4 ;  /* 0x000000000004789c */ /* 0x000fe20003f0e870 */
[----:B------:R-:W-:Y:S01]  /*5910*/  ISETP.NE.AND.EX P2, PT, RZ, UR39, PT, P2 ;  /* 0x00000027ff007c0c */ /* 0x000fe2000bf45320 */
[----:B------:R-:W-:Y:S01]  /*5920*/  UISETP.NE.AND.EX UP1, UPT, UR45, URZ, UPT, UP1 ;  /* 0x000000ff2d00728c */ /* 0x000fe2000bf25310 */
[----:B------:R-:W-:Y:S04]  /*5930*/  PLOP3.LUT P1, PT, PT, PT, UP2, 0x80, 0x8 ;  /* 0x000000000008781c */ /* 0x000fe80003f2f028 */
[----:B------:R-:W-:Y:S06]  /*5940*/  @UP2 UPLOP3.LUT UP0, UPT, UPT, UPT, UP1, 0x80, 0x8 ;  /* 0x000000000008289c */ /* 0x000fec0003f0f010 */
[----:B------:R-:W-:Y:S01]  /*5950*/  PLOP3.LUT P0, PT, PT, PT, UP0, 0x80, 0x8 ;  /* 0x000000000008781c */ /* 0x000fe20003f0f008 */
[----:B------:R-:W-:Y:S01]  /*5960*/  @!UPT UIADD3 URZ, UPT, UPT, URZ, URZ, URZ ;  /* 0x000000fffffff290 */ /* 0x000fe2000fffe0ff */
[----:B------:R-:W-:Y:S11]  /*5970*/  BRA.U !UP1, `(.L_x_95) ;  /* 0x0000000109387547 */ /* 0x000ff6000b800000 */
[----:B------:R-:W-:Y:S01]  /*5980*/  UISETP.NE.U32.AND UP0, UPT, UR38, URZ, UPT ;  /* 0x000000ff2600728c */ /* 0x000fe2000bf05070 */
[----:B------:R-:W-:Y:S02]  /*5990*/  HFMA2 R0, -RZ, RZ, 0, 5.9604644775390625e-08 ;  /* 0x00000001ff007431 */ /* 0x000fe400000001ff */
[----:B------:R-:W-:Y:S01]  /*59a0*/  IMAD.MOV.U32 R96, RZ, RZ, 0x1 ;  /* 0x00000001ff607424 */ /* 0x000fe200078e00ff */
[----:B------:R-:W-:Y:S06]  /*59b0*/  UISETP.NE.AND.EX UP0, UPT, UR39, URZ, UPT, UP0 ;  /* 0x000000ff2700728c */ /* 0x000fec000bf05300 */
[----:B------:R-:W-:Y:S05]  /*59c0*/  PLOP3.LUT P3, PT, PT, PT, UP0, 0x80, 0x8 ;  /* 0x000000000008781c */ /* 0x000fea0003f6f008 */
[----:B------:R-:W1:Y:S01]  /*59d0*/  @UP0 LDCU.64 UR6, c[0x0][0x888] ;  /* 0x00011100ff0607ac */ /* 0x000e620008000a00 */
[----:B------:R-:W-:Y:S07]  /*59e0*/  @UP0 UIMAD UR4, UR36, UR44, URZ ;  /* 0x0000002c240402a4 */ /* 0x000fee000f8e02ff */
[----:B------:R-:W-:Y:S01]  /*59f0*/  @!P3 PRMT R96, R0, 0x7610, R96 ;  /* 0x000076100060b816 */ /* 0x000fe20000000060 */
[----:B-1----:R-:W-:Y:S03]  /*5a00*/  @UP0 UIMAD.WIDE UR6, UR4, 0x4, UR6 ;  /* 0x00000004040608a5 */ /* 0x002fe6000f8e0206 */
[----:B------:R-:W1:Y:S03]  /*5a10*/  @!UP0 LDCU UR4, c[0x0][0x880] ;  /* 0x00011000ff0487ac */ /* 0x000e660008000800 */
[----:B------:R-:W-:Y:S01]  /*5a20*/  IMAD.U32 R2, RZ, RZ, UR6 ;  /* 0x00000006ff027e24 */ /* 0x000fe2000f8e00ff */
[----:B------:R-:W-:Y:S05]  /*5a30*/  MOV R3, UR7 ;  /* 0x0000000700037c02 */ /* 0x000fea0008000f00 */
[----:B-----5:R2:W5:Y:S02]  /*5a40*/  @P3 LDG.E R49, desc[UR46][R2.64] ;  /* 0x0000002e02313981 */ /* 0x020564000c1e1900 */
[----:B-12---:R-:W-:Y:S02]  /*5a50*/  @!P3 IMAD.U32 R49, RZ, RZ, UR4 ;  /* 0x00000004ff31be24 */ /* 0x006fe4000f8e00ff */
.L_x_95:
[----:B------:R-:W-:Y:S05]  /*5a60*/  @!P4 BRA `(.L_x_96) ;  /* 0x000000000020c947 */ /* 0x000fea0003800000 */
[----:B------:R-:W-:Y:S04]  /*5a70*/  ISETP.NE.U32.AND P3, PT, R88, RZ, PT ;  /* 0x000000ff5800720c */ /* 0x000fe80003f65070 */
[----:B------:R-:W-:Y:S11]  /*5a80*/  ISETP.NE.AND.EX P3, PT, R89, RZ, PT, P3 ;  /* 0x000000ff5900720c */ /* 0x000ff60003f65330 */
[----:B------:R-:W-:Y:S02]  /*5a90*/  @!UPT UIADD3 URZ, UPT, UPT, URZ, URZ, URZ ;  /* 0x000000fffffff290 */ /* 0x000fe4000fffe0ff */
[----:B------:R-:W1:Y:S01]  /*5aa0*/  @P3 LDC.64 R2, c[0x0][0x8a8] ;  /* 0x00022a00ff023b82 */ /* 0x000e620000000a00 */
[----:B------:R-:W-:Y:S04]  /*5ab0*/  @P3 IMAD R0, R90, UR36, RZ ;  /* 0x000000245a003c24 */ /* 0x000fe8000f8e02ff */
[----:B-1----:R-:W-:Y:S05]  /*5ac0*/  @P3 IMAD.WIDE R2, R0, 0x4, R2 ;  /* 0x0000000400023825 */ /* 0x002fea00078e0202 */
[----:B-----5:R1:W5:Y:S02]  /*5ad0*/  @P3 LDG.E R47, desc[UR46][R2.64] ;  /* 0x0000002e022f3981 */ /* 0x020364000c1e1900 */
[----:B-1----:R-:W2:Y:S02]  /*5ae0*/  @!P3 LDC R47, c[0x0][0x8a0] ;  /* 0x00022800ff2fbb82 */ /* 0x002ea40000000800 */
.L_x_96:
[----:B-----5:R-:W-:Y:S01]  /*5af0*/  FSETP.NEU.AND P4, PT, R49, RZ, PT ;  /* 0x000000ff3100720b */ /* 0x020fe20003f8d000 */
[----:B------:R-:W-:Y:S01]  /*5b00*/  BSSY B1, `(.L_x_97) ;  /* 0x0000042000017945 */ /* 0x000fe20003800000 */
[----:B------:R-:W-:Y:S01]  /*5b10*/  SEL R5, RZ, 0xffffffff, P2 ;  /* 0xffffffffff057807 */ /* 0x000fe20001000000 */
[----:B------:R-:W-:Y:S01]  /*5b20*/  IMAD.MOV.U32 R115, RZ, RZ, 0x1 ;  /* 0x00000001ff737424 */ /* 0x000fe200078e00ff */
[----:B------:R-:W-:Y:S02]  /*5b30*/  LOP3.LUT P3, RZ, R96, 0xff, RZ, 0xc0, !PT ;  /* 0x000000ff60ff7812 */ /* 0x000fe4000786c0ff */
[----:B------:R-:W-:Y:S02]  /*5b40*/  CS2R R86, SRZ ;  /* 0x0000000000567805 */ /* 0x000fe4000001ff00 */
[----:B------:R-:W-:Y:S02]  /*5b50*/  @P1 SEL R0, RZ, 0xffffffff, P4 ;  /* 0xffffffffff001807 */ /* 0x000fe40002000000 */
[----:B------:R-:W-:Y:S02]  /*5b60*/  CS2R R84, SRZ ;  /* 0x0000000000547805 */ /* 0x000fe4000001ff00 */
[----:B------:R-:W-:Y:S02]  /*5b70*/  LEA R2, R105, UR49, 0x3 ;  /* 0x0000003169027c11 */ /* 0x000fe4000f8e18ff */
[----:B------:R-:W-:Y:S02]  /*5b80*/  CS2R R82, SRZ ;  /* 0x0000000000527805 */ /* 0x000fe4000001ff00 */
[----:B------:R-:W-:Y:S02]  /*5b90*/  @P0 SEL R0, R5, R0, !P3 ;  /* 0x0000000005000207 */ /* 0x000fe40005800000 */
[----:B------:R-:W-:Y:S02]  /*5ba0*/  CS2R R80, SRZ ;  /* 0x0000000000507805 */ /* 0x000fe4000001ff00 */
[----:B------:R-:W-:Y:S02]  /*5bb0*/  LEA R113, R45, UR49, 0x3 ;  /* 0x000000312d717c11 */ /* 0x000fe4000f8e18ff */
[----:B------:R-:W-:Y:S02]  /*5bc0*/  @P1 LOP3.LUT R0, R0, 0x1, RZ, 0xc0, !PT ;  /* 0x0000000100001812 */ /* 0x000fe400078ec0ff */
[----:B------:R-:W-:Y:S02]  /*5bd0*/  SHF.L.U32 R3, R107, 0x1f, RZ ;  /* 0x0000001f6b037819 */ /* 0x000fe400000006ff */
[----:B------:R-:W-:Y:S02]  /*5be0*/  ISETP.NE.U32.OR P6, PT, R0, 0x1, !P1 ;  /* 0x000000010000780c */ /* 0x000fe40004fc5470 */
[----:B------:R-:W-:Y:S02]  /*5bf0*/  PLOP3.LUT P2, PT, PT, PT, UP1, 0x80, 0x8 ;  /* 0x000000000008781c */ /* 0x000fe40003f4f018 */
[----:B------:R-:W-:Y:S02]  /*5c00*/  LEA.HI R48, R45, R45, RZ, 0x1 ;  /* 0x0000002d2d307211 */ /* 0x000fe400078f08ff */
[----:B------:R-:W-:Y:S02]  /*5c10*/  SEL R4, RZ, 0xffffffff, P4 ;  /* 0xffffffffff047807 */ /* 0x000fe40002000000 */
[----:B------:R-:W-:Y:S05]  /*5c20*/  P2R R118, PR, RZ, 0x40 ;  /* 0x00000040ff767803 */ /* 0x000fea0000000000 */
[----:B------:R-:W-:Y:S02]  /*5c30*/  @P6 SHF.L.U32 R0, R104, 0x1f, RZ ;  /* 0x0000001f68006819 */ /* 0x000fe400000006ff */
[----:B------:R-:W-:Y:S02]  /*5c40*/  @P2 SEL R4, R5, R4, !P3 ;  /* 0x0000000405042207 */ /* 0x000fe40005800000 */
[----:B------:R1:W3:Y:S02]  /*5c50*/  @P6 SYNCS.PHASECHK.TRANS64.TRYWAIT P1, [R2+URZ+0xa0], R0 ;  /* 0x0000a000020065a7 */ /* 0x0002e400080211ff */
[----:B------:R-:W-:Y:S04]  /*5c60*/  LOP3.LUT R4, R4, 0x1, RZ, 0xc0, !PT ;  /* 0x0000000104047812 */ /* 0x000fe800078ec0ff */
[----:B------:R-:W-:Y:S04]  /*5c70*/  ISETP.NE.U32.AND P5, PT, R4, 0x1, PT ;  /* 0x000000010400780c */ /* 0x000fe80003fa5070 */
[----:B------:R-:W-:Y:S01]  /*5c80*/  P2R R116, PR, RZ, 0x20 ;  /* 0x00000020ff747803 */ /* 0x000fe20000000000 */
[----:B------:R4:W2:Y:S01]  /*5c90*/  SYNCS.PHASECHK.TRANS64.TRYWAIT P0, [R113+URZ+0x110], R3 ;  /* 0x00011003710075a7 */ /* 0x0008a200080011ff */
[C---:B-1----:R-:W-:Y:S01]  /*5ca0*/  IMAD.SHL.U32 R0, R48.reuse, 0x80, RZ ;  /* 0x0000008030007824 */ /* 0x042fe200078e00ff */
[----:B------:R-:W-:Y:S04]  /*5cb0*/  LOP3.LUT R48, R48, 0xffe, RZ, 0xc0, !PT ;  /* 0x00000ffe30307812 */ /* 0x000fe800078ec0ff */
[----:B------:R-:W-:Y:S01]  /*5cc0*/  LOP3.LUT R0, R0, 0xffffff00, RZ, 0xc0, !PT ;  /* 0xffffff0000007812 */ /* 0x000fe200078ec0ff */
[----:B------:R-:W-:Y:S04]  /*5cd0*/  IMAD.IADD R48, R45, 0x1, -R48 ;  /* 0x000000012d307824 */ /* 0x000fe800078e0a30 */
[----:B------:R-:W-:Y:S04]  /*5ce0*/  IMAD.IADD R0, R46, 0x1, R0 ;  /* 0x000000012e007824 */ /* 0x000fe800078e0200 */
[----:B------:R-:W-:Y:S01]  /*5cf0*/  IMAD R48, R48, 0x100000, R0 ;  /* 0x0010000030307824 */ /* 0x000fe200078e0200 */
[----:B---3--:R-:W-:Y:S01]  /*5d00*/  @P6 SEL R115, RZ, 0x1, !P1 ;  /* 0x00000001ff736807 */ /* 0x008fe20004800000 */
[----:B----4-:R-:W-:Y:S06]  /*5d10*/  @!P6 BRA `(.L_x_98) ;  /* 0x000000000080e947 */ /* 0x010fec0003800000 */
[----:B------:R-:W-:Y:S01]  /*5d20*/  @P5 IMAD R5, R105, 0x1000, R100 ;  /* 0x0000100069055824 */ /* 0x000fe200078e0264 */
[----:B------:R-:W-:Y:S01]  /*5d30*/  ISETP.NE.AND P1, PT, R115, RZ, PT ;  /* 0x000000ff7300720c */ /* 0x000fe20003f25270 */
[----:B------:R-:W-:Y:S01]  /*5d40*/  BSSY B0, `(.L_x_99) ;  /* 0x000000b000007945 */ /* 0x000fe20003800000 */
[----:B------:R-:W-:Y:S01]  /*5d50*/  CS2R R82, SRZ ;  /* 0x0000000000527805 */ /* 0x000fe2000001ff00 */
[----:B------:R-:W-:Y:S01]  /*5d60*/  @P5 VIADD R4, R5, UR49 ;  /* 0x0000003105045c36 */ /* 0x000fe20008000000 */
[----:B------:R-:W-:Y:S02]  /*5d70*/  CS2R R80, SRZ ;  /* 0x0000000000507805 */ /* 0x000fe4000001ff00 */
[----:B------:R-:W-:Y:S02]  /*5d80*/  CS2R R86, SRZ ;  /* 0x0000000000567805 */ /* 0x000fe4000001ff00 */
[----:B------:R-:W-:Y:S01]  /*5d90*/  CS2R R84, SRZ ;  /* 0x0000000000547805 */ /* 0x000fe2000001ff00 */
[----:B------:R-:W-:Y:S04]  /*5da0*/  @P5 IMAD R4, R108, -0x10, R4 ;  /* 0xfffffff06c045824 */ /* 0x000fe800078e0204 */
[----:B------:R-:W-:Y:S05]  /*5db0*/  @P1 BRA `(.L_x_100) ;  /* 0x00000000000c1947 */ /* 0x000fea0003800000 */
[----:B------:R-:W-:Y:S04]  /*5dc0*/  SHF.L.U32 R0, R104, 0x1f, RZ ;  /* 0x0000001f68007819 */ /* 0x000fe800000006ff */
[----:B------:R-:W1:Y:S02]  /*5dd0*/  SYNCS.PHASECHK.TRANS64.TRYWAIT P1, [R2+URZ+0xa0], R0 ;  /* 0x0000a000020075a7 */ /* 0x000e6400080211ff */
[----:B-1----:R-:W-:Y:S05]  /*5de0*/  @!P1 BRA `(.L_x_101) ;  /* 0x0000004000a09947 */ /* 0x002fea0003800000 */
.L_x_100:
[----:B------:R-:W-:Y:S05]  /*5df0*/  BSYNC B0 ;  /* 0x0000000000007941 */ /* 0x000fea0003800000 */
.L_x_99:
[----:B------:R-:W-:Y:S01]  /*5e00*/  ISETP.NE.AND P1, PT, R116, RZ, PT ;  /* 0x000000ff7400720c */ /* 0x000fe20003f25270 */
[----:B-1----:R-:W-:Y:S02]  /*5e10*/  VIADD R2, R2, 0xc0 ;  /* 0x000000c002027836 */ /* 0x002fe40000000000 */
[----:B------:R-:W-:Y:S02]  /*5e20*/  IMAD.U32 R0, RZ, RZ, UR37 ;  /* 0x00000025ff007e24 */ /* 0x000fe4000f8e00ff */
[----:B------:R-:W-:Y:S03]  /*5e30*/  VIADD R105, R105, 0x1 ;  /* 0x0000000169697836 */ /* 0x000fe60000000000 */
[----:B------:R-:W-:Y:S05]  /*5e40*/  PRMT R0, R0, 0x654, R2 ;  /* 0x0000065400007816 */ /* 0x000fea0000000002 */
[----:B------:R1:W3:Y:S04]  /*5e50*/  @P1 LDS.128 R80, [R5+UR49+0x200] ;  /* 0x0002003105501984 */ /* 0x0002e80008000c00 */
[----:B------:R1:W4:Y:S01]  /*5e60*/  @P1 LDS.128 R84, [R4+0x210] ;  /* 0x0002100004541984 */ /* 0x0003220000000c00 */
[C---:B------:R-:W-:Y:S01]  /*5e70*/  ISETP.NE.AND P1, PT, R105.reuse, 0x4, PT ;  /* 0x000000046900780c */ /* 0x040fe20003f25270 */
[----:B------:R-:W-:Y:S01]  /*5e80*/  @!PT LDS RZ, [RZ] ;  /* 0x00000000fffff984 */ /* 0x000fe20000000800 */
[----:B------:R-:W-:Y:S01]  /*5e90*/  @!PT LDS RZ, [RZ] ;  /* 0x00000000fffff984 */ /* 0x000fe20000000800 */
[----:B------:R-:W-:Y:S01]  /*5ea0*/  @!PT LDS RZ, [RZ] ;  /* 0x00000000fffff984 */ /* 0x000fe20000000800 */
[----:B------:R-:W-:Y:S01]  /*5eb0*/  @!PT LDS RZ, [RZ] ;  /* 0x00000000fffff984 */ /* 0x000fe20000000800 */
[----:B------:R5:W-:Y:S06]  /*5ec0*/  MEMBAR.ALL.CTA ;  /* 0x0000000000007992 */ /* 0x000bec0000008000 */
[----:B-----5:R-:W5:Y:S01]  /*5ed0*/  FENCE.VIEW.ASYNC.S ;  /* 0x00000000000073c6 */ /* 0x020f620000000000 */
[----:B------:R-:W-:Y:S01]  /*5ee0*/  SEL R105, R105, RZ, P1 ;  /* 0x000000ff69697207 */ /* 0x000fe20000800000 */
[----:B-----5:R5:W-:Y:S02]  /*5ef0*/  SYNCS.ARRIVE.TRANS64.RED.A1T0 RZ, [R0+URZ], RZ ;  /* 0x000000ff00ff79a7 */ /* 0x020be400081004ff */
[----:B-----5:R-:W-:Y:S04]  /*5f00*/  SEL R0, RZ, 0x1, P1 ;  /* 0x00000001ff007807 */ /* 0x020fe80000800000 */
[----:B-1-3--:R-:W-:Y:S02]  /*5f10*/  LOP3.LUT R104, R104, R0, RZ, 0x3c, !PT ;  /* 0x0000000068687212 */ /* 0x00afe400078e3cff */
.L_x_98:
[----:B------:R-:W-:Y:S05]  /*5f20*/  BSYNC B1 ;  /* 0x0000000000017941 */ /* 0x000fea0003800000 */
.L_x_97:
[----:B------:R-:W-:Y:S04]  /*5f30*/  SHF.R.U32.HI R0, RZ, 0x15, R48 ;  /* 0x00000015ff007819 */ /* 0x000fe80000011630 */
[----:B------:R-:W-:Y:S01]  /*5f40*/  LOP3.LUT P1, RZ, R0, 0x3, R101, 0x48, !PT ;  /* 0x0000000300ff7812 */ /* 0x000fe20007824865 */
[----:B------:R-:W-:Y:S01]  /*5f50*/  @!UPT UIADD3 URZ, UPT, UPT, URZ, URZ, URZ ;  /* 0x000000fffffff290 */ /* 0x000fe2000fffe0ff */
[----:B--2---:R-:W-:Y:S11]  /*5f60*/  @P0 BRA `(.L_x_102) ;  /* 0x0000000000080947 */ /* 0x004ff60003800000 */
[----:B------:R-:W1:Y:S02]  /*5f70*/  SYNCS.PHASECHK.TRANS64.TRYWAIT P0, [R113+URZ+0x110], R3 ;  /* 0x00011003710075a7 */ /* 0x000e6400080011ff */
[----:B-1----:R-:W-:Y:S05]  /*5f80*/  @!P0 BRA `(.L_x_103) ;  /* 0x00000040004c8947 */ /* 0x002fea0003800000 */
.L_x_102:
[----:B------:R-:W-:Y:S05]  /*5f90*/  @!P1 BRA `(.L_x_104) ;  /* 0x0000000000409947 */ /* 0x000fea0003800000 */
[----:B------:R-:W2:Y:S01]  /*5fa0*/  LDCU.64 UR8, c[0x4][0x78] ;  /* 0x01000f00ff0877ac */ /* 0x000ea20008000a00 */
[----:B-1----:R-:W-:Y:S01]  /*5fb0*/  MOV R3, 0x0 ;  /* 0x0000000000037802 */ /* 0x002fe20000000f00 */
[----:B------:R-:W-:Y:S02]  /*5fc0*/  HFMA2 R12, -RZ, RZ, 0, 5.9604644775390625e-08 ;  /* 0x00000001ff0c7431 */ /* 0x000fe400000001ff */
[----:B------:R-:W-:Y:S02]  /*5fd0*/  IMAD.MOV.U32 R8, RZ, RZ, 0x192 ;  /* 0x00000192ff087424 */ /* 0x000fe400078e00ff */
[----:B------:R-:W-:Y:S01]  /*5fe0*/  IMAD.MOV.U32 R13, RZ, RZ, RZ ;  /* 0x000000ffff0d7224 */ /* 0x000fe200078e00ff */
[----:B------:R-:W1:Y:S01]  /*5ff0*/  LDCU.64 UR6, c[0x4][0x80] ;  /* 0x01001000ff0677ac */ /* 0x000e620008000a00 */
[----:B------:R-:W3:Y:S01]  /*6000*/  LDC.64 R2, c[0x4][R3] ;  /* 0x0100000003027b82 */ /* 0x000ee20000000a00 */
[----:B------:R-:W5:Y:S01]  /*6010*/  LDCU.64 UR4, c[0x4][0x18] ;  /* 0x01000300ff0477ac */ /* 0x000f620008000a00 */
[----:B--2---:R-:W-:Y:S01]  /*6020*/  MOV R5, UR9 ;  /* 0x0000000900057c02 */ /* 0x004fe20008000f00 */
[----:B------:R-:W-:Y:S01]  /*6030*/  IMAD.U32 R4, RZ, RZ, UR8 ;  /* 0x00000008ff047e24 */ /* 0x000fe2000f8e00ff */
[----:B-1----:R-:W-:Y:S01]  /*6040*/  MOV R7, UR7 ;  /* 0x0000000700077c02 */ /* 0x002fe20008000f00 */
[----:B------:R-:W-:Y:S01]  /*6050*/  IMAD.U32 R6, RZ, RZ, UR6 ;  /* 0x00000006ff067e24 */ /* 0x000fe2000f8e00ff */
[----:B-----5:R-:W-:Y:S01]  /*6060*/  MOV R11, UR5 ;  /* 0x00000005000b7c02 */ /* 0x020fe20008000f00 */
[----:B------:R-:W-:Y:S02]  /*6070*/  IMAD.U32 R10, RZ, RZ, UR4 ;  /* 0x00000004ff0a7e24 */ /* 0x000fe4000f8e00ff */
[----:B------:R-:W-:Y:S07]  /*6080*/  LEPC R20, `(.L_x_104) ;  /* 0x000000001014794e */ /* 0x000fee0000000000 */
[----:B---34-:R-:W-:Y:S05]  /*6090*/  CALL.ABS.NOINC R2 ;  /* 0x0000000002007343 */ /* 0x018fea0003c00000 */
.L_x_104:
[----:B------:R-:W-:Y:S01]  /*60a0*/  F2FP.F16.E4M3.UNPACK_B R4, R81 ;  /* 0x00000051ff04723e */ /* 0x000fe200020006ff */
[----:B------:R-:W-:Y:S05]  /*60b0*/  WARPSYNC.ALL ;  /* 0x0000000000007948 */ /* 0x000fea0003800000 */
[----:B------:R-:W-:Y:S01]  /*60c0*/  R2UR UR4, R48 ;  /* 0x00000000300472ca */ /* 0x000fe200000e0000 */
[--C-:B------:R-:W-:Y:S01]  /*60d0*/  HADD2.F32 R53, -RZ, R4.reuse.H0_H0 ;  /* 0x20000004ff357230 */ /* 0x100fe20000004100 */
[-C--:B-1----:R-:W-:Y:S01]  /*60e0*/  F2FP.F16.E4M3.UNPACK_B R3, R80.reuse ;  /* 0x00000050ff03723e */ /* 0x082fe200020006ff */
[----:B------:R-:W-:Y:S01]  /*60f0*/  HADD2.F32 R54, -RZ, R4.H1_H1 ;  /* 0x30000004ff367230 */ /* 0x000fe20000004100 */
[----:B------:R-:W-:Y:S01]  /*6100*/  F2FP.F16.E4M3.UNPACK_B R0, R80.H1 ;  /* 0x00000050ff00723e */ /* 0x000fe200030006ff */
[----:B------:R-:W-:Y:S01]  /*6110*/  BSSY.RECONVERGENT B0, `(.L_x_105) ;  /* 0x0000099000007945 */ /* 0x000fe20003800200 */
[----:B------:R-:W-:Y:S01]  /*6120*/  F2FP.F16.E4M3.UNPACK_B R64, R83.H1 ;  /* 0x00000053ff40723e */ /* 0x000fe200030006ff */
[--C-:B------:R-:W-:Y:S01]  /*6130*/  HADD2.F32 R2, -RZ, R3.reuse.H0_H0 ;  /* 0x20000003ff027230 */ /* 0x100fe20000004100 */
[----:B----4-:R-:W-:Y:S01]  /*6140*/  F2FP.F16.E4M3.UNPACK_B R74, R86 ;  /* 0x00000056ff4a723e */ /* 0x010fe200020006ff */
[----:B------:R-:W-:Y:S01]  /*6150*/  HADD2.F32 R50, -RZ, R3.H1_H1 ;  /* 0x30000003ff327230 */ /* 0x000fe20000004100 */
[----:B------:R-:W-:Y:S01]  /*6160*/  F2FP.F16.E4M3.UNPACK_B R3, R81.H1 ;  /* 0x00000051ff03723e */ /* 0x000fe200030006ff */
[--C-:B------:R-:W-:Y:S01]  /*6170*/  HADD2.F32 R51, -RZ, R0.reuse.H0_H0 ;  /* 0x20000000ff337230 */ /* 0x100fe20000004100 */
[----:B------:R-:W-:Y:S01]  /*6180*/  IADD3 R114, PT, PT, R100, UR49, RZ ;  /* 0x0000003164727c10 */ /* 0x000fe2000fffe0ff */
[----:B------:R-:W-:Y:S01]  /*6190*/  HADD2.F32 R52, -RZ, R0.H1_H1 ;  /* 0x30000000ff347230 */ /* 0x000fe20000004100 */
[----:B------:R-:W-:Y:S01]  /*61a0*/  LDTM.16dp32bit_t0_t15.x32 R4, tmem[UR4] ;  /* 0x00000004000479ee */ /* 0x000fe20008a80000 */
[----:B------:R-:W1:Y:S01]  /*61b0*/  LDTM.16dp32bit_t16_t31.x32 R4, tmem[UR4+0x20] ;  /* 0x00002004000479ee */ /* 0x000e620008aa0000 */
[-C--:B------:R-:W-:Y:S01]  /*61c0*/  F2FP.F16.E4M3.UNPACK_B R0, R82.reuse ;  /* 0x00000052ff00723e */ /* 0x080fe200020006ff */
[--C-:B------:R-:W-:Y:S01]  /*61d0*/  HADD2.F32 R55, -RZ, R3.reuse.H0_H0 ;  /* 0x20000003ff377230 */ /* 0x100fe20000004100 */
[----:B------:R-:W-:Y:S01]  /*61e0*/  SHF.L.U32 R117, R102, 0x4, RZ ;  /* 0x0000000466757819 */ /* 0x000fe200000006ff */
[----:B------:R-:W-:Y:S01]  /*61f0*/  HADD2.F32 R56, -RZ, R3.H1_H1 ;  /* 0x30000003ff387230 */ /* 0x000fe20000004100 */
[----:B------:R-:W-:Y:S01]  /*6200*/  F2FP.F16.E4M3.UNPACK_B R3, R82.H1 ;  /* 0x00000052ff03723e */ /* 0x000fe200030006ff */
[--C-:B------:R-:W-:Y:S01]  /*6210*/  HADD2.F32 R57, -RZ, R0.reuse.H0_H0 ;  /* 0x20000000ff397230 */ /* 0x100fe20000004100 */
[----:B------:R-:W-:Y:S01]  /*6220*/  IADD3 R114, PT, PT, R114, R117, RZ ;  /* 0x0000007572727210 */ /* 0x000fe20007ffe0ff */
[----:B------:R-:W-:Y:S01]  /*6230*/  HADD2.F32 R58, -RZ, R0.H1_H1 ;  /* 0x30000000ff3a7230 */ /* 0x000fe20000004100 */
[----:B------:R-:W-:Y:S01]  /*6240*/  F2FP.F16.E4M3.UNPACK_B R0, R83 ;  /* 0x00000053ff00723e */ /* 0x000fe200020006ff */
[--C-:B------:R-:W-:Y:S01]  /*6250*/  HADD2.F32 R59, -RZ, R3.reuse.H0_H0 ;  /* 0x20000003ff3b7230 */ /* 0x100fe20000004100 */
[----:B------:R-:W-:Y:S01]  /*6260*/  ISETP.NE.AND P0, PT, R110, RZ, PT ;  /* 0x000000ff6e00720c */ /* 0x000fe20003f05270 */
[----:B------:R-:W-:Y:S01]  /*6270*/  HADD2.F32 R60, -RZ, R3.H1_H1 ;  /* 0x30000003ff3c7230 */ /* 0x000fe20000004100 */
[-C--:B------:R-:W-:Y:S01]  /*6280*/  F2FP.F16.E4M3.UNPACK_B R3, R84.reuse ;  /* 0x00000054ff03723e */ /* 0x080fe200020006ff */
[--C-:B------:R-:W-:Y:S01]  /*6290*/  HADD2.F32 R61, -RZ, R0.reuse.H0_H0 ;  /* 0x20000000ff3d7230 */ /* 0x100fe20000004100 */
[----:B------:R-:W-:Y:S01]  /*62a0*/  ISETP.NE.AND P6, PT, R118, RZ, PT ;  /* 0x000000ff7600720c */ /* 0x000fe20003fc5270 */
[----:B------:R-:W-:Y:S01]  /*62b0*/  HADD2.F32 R62, -RZ, R0.H1_H1 ;  /* 0x30000000ff3e7230 */ /* 0x000fe20000004100 */
[----:B------:R-:W-:Y:S01]  /*62c0*/  F2FP.F16.E4M3.UNPACK_B R0, R84.H1 ;  /* 0x00000054ff00723e */ /* 0x000fe200030006ff */
[--C-:B------:R-:W-:Y:S02]  /*62d0*/  HADD2.F32 R65, -RZ, R3.reuse.H0_H0 ;  /* 0x20000003ff417230 */ /* 0x100fe40000004100 */
[----:B------:R-:W-:Y:S01]  /*62e0*/  HADD2.F32 R66, -RZ, R3.H1_H1 ;  /* 0x30000003ff427230 */ /* 0x000fe20000004100 */
[-C--:B------:R-:W-:Y:S01]  /*62f0*/  F2FP.F16.E4M3.UNPACK_B R3, R85.reuse ;  /* 0x00000055ff03723e */ /* 0x080fe200020006ff */
[--C-:B------:R-:W-:Y:S02]  /*6300*/  HADD2.F32 R67, -RZ, R0.reuse.H0_H0 ;  /* 0x20000000ff437230 */ /* 0x100fe40000004100 */
[----:B------:R-:W-:Y:S01]  /*6310*/  HADD2.F32 R68, -RZ, R0.H1_H1 ;  /* 0x30000000ff447230 */ /* 0x000fe20000004100 */
[----:B------:R-:W-:Y:S01]  /*6320*/  F2FP.F16.E4M3.UNPACK_B R0, R85.H1 ;  /* 0x00000055ff00723e */ /* 0x000fe200030006ff */
[--C-:B------:R-:W-:Y:S02]  /*6330*/  HADD2.F32 R69, -RZ, R3.reuse.H0_H0 ;  /* 0x20000003ff457230 */ /* 0x100fe40000004100 */
[C---:B-1----:R-:W-:Y:S01]  /*6340*/  FMUL R7, R47.reuse, R7 ;  /* 0x000000072f077220 */ /* 0x042fe20000400000 */
[----:B------:R-:W-:Y:S01]  /*6350*/  HADD2.F32 R70, -RZ, R3.H1_H1 ;  /* 0x30000003ff467230 */ /* 0x000fe20000004100 */
[----:B------:R-:W-:Y:S01]  /*6360*/  F2FP.F16.E4M3.UNPACK_B R3, R86.H1 ;  /* 0x00000056ff03723e */ /* 0x000fe200030006ff */
[--C-:B------:R-:W-:Y:S02]  /*6370*/  HADD2.F32 R71, -RZ, R0.reuse.H0_H0 ;  /* 0x20000000ff477230 */ /* 0x100fe40000004100 */
[----:B------:R-:W-:Y:S02]  /*6380*/  HADD2.F32 R72, -RZ, R0.H1_H1 ;  /* 0x30000000ff487230 */ /* 0x000fe40000004100 */
[----:B------:R-:W-:Y:S01]  /*6390*/  FMUL R0, R47, R4 ;  /* 0x000000042f007220 */ /* 0x000fe20000400000 */
[--C-:B------:R-:W-:Y:S01]  /*63a0*/  HADD2.F32 R73, -RZ, R74.reuse.H0_H0 ;  /* 0x2000004aff497230 */ /* 0x100fe20000004100 */
[----:B------:R-:W-:Y:S01]  /*63b0*/  F2FP.F16.E4M3.UNPACK_B R4, R87 ;  /* 0x00000057ff04723e */ /* 0x000fe200020006ff */
[----:B------:R-:W-:Y:S02]  /*63c0*/  HADD2.F32 R74, -RZ, R74.H1_H1 ;  /* 0x3000004aff4a7230 */ /* 0x000fe40000004100 */
[----:B------:R-:W-:Y:S01]  /*63d0*/  FFMA R0, R49, R2, R0 ;  /* 0x0000000231007223 */ /* 0x000fe20000000000 */
[----:B------:R-:W-:Y:S01]  /*63e0*/  FMUL R2, R47, R5 ;  /* 0x000000052f027220 */ /* 0x000fe20000400000 */
[--C-:B------:R-:W-:Y:S01]  /*63f0*/  HADD2.F32 R75, -RZ, R3.reuse.H0_H0 ;  /* 0x20000003ff4b7230 */ /* 0x100fe20000004100 */
[----:B------:R-:W-:Y:S01]  /*6400*/  F2FP.F16.E4M3.UNPACK_B R5, R87.H1 ;  /* 0x00000057ff05723e */ /* 0x000fe200030006ff */
[----:B------:R-:W-:Y:S02]  /*6410*/  HADD2.F32 R76, -RZ, R3.H1_H1 ;  /* 0x30000003ff4c7230 */ /* 0x000fe40000004100 */
[----:B------:R-:W-:Y:S01]  /*6420*/  FFMA R2, R49, R50, R2 ;  /* 0x0000003231027223 */ /* 0x000fe20000000002 */
[--C-:B------:R-:W-:Y:S02]  /*6430*/  HADD2.F32 R50, -RZ, R4.reuse.H0_H0 ;  /* 0x20000004ff327230 */ /* 0x100fe40000004100 */
[C---:B------:R-:W-:Y:S01]  /*6440*/  FMUL R3, R47.reuse, R6 ;  /* 0x000000062f037220 */ /* 0x040fe20000400000 */
[--C-:B------:R-:W-:Y:S02]  /*6450*/  HADD2.F32 R77, -RZ, R5.reuse.H1_H1 ;  /* 0x30000005ff4d7230 */ /* 0x100fe40000004100 */
[C---:B------:R-:W-:Y:S01]  /*6460*/  FMUL R6, R47.reuse, R11 ;  /* 0x0000000b2f067220 */ /* 0x040fe20000400000 */
[----:B------:R-:W-:Y:S01]  /*6470*/  FMUL R11, R47, R16 ;  /* 0x000000102f0b7220 */ /* 0x000fe20000400000 */
[C---:B------:R-:W-:Y:S01]  /*6480*/  FFMA R3, R49.reuse, R51, R3 ;  /* 0x0000003331037223 */ /* 0x040fe20000000003 */
[----:B------:R-:W-:Y:S01]  /*6490*/  FFMA R7, R49, R52, R7 ;  /* 0x0000003431077223 */ /* 0x000fe20000000007 */
[----:B------:R-:W-:Y:S02]  /*64a0*/  HADD2.F32 R51, -RZ, R4.H1_H1 ;  /* 0x30000004ff337230 */ /* 0x000fe40000004100 */
[C---:B------:R-:W-:Y:S01]  /*64b0*/  FMUL R4, R47.reuse, R9 ;  /* 0x000000092f047220 */ /* 0x040fe20000400000 */
[----:B------:R-:W-:Y:S02]  /*64c0*/  HADD2.F32 R52, -RZ, R5.H0_H0 ;  /* 0x20000005ff347230 */ /* 0x000fe40000004100 */
[----:B------:R-:W-:Y:S01]  /*64d0*/  FMUL R16, R47, R21 ;  /* 0x000000152f107220 */ /* 0x000fe20000400000 */
[----:B------:R-:W-:Y:S01]  /*64e0*/  F2FP.SATFINITE.E4M3.F32.PACK_AB_MERGE_C R78, R7, R3, RZ ;  /* 0x00000003074e723e */ /* 0x000fe200048070ff */
[C---:B------:R-:W-:Y:S01]  /*64f0*/  FMUL R3, R47.reuse, R8 ;  /* 0x000000082f037220 */ /* 0x040fe20000400000 */
[C---:B------:R-:W-:Y:S01]  /*6500*/  FMUL R7, R47.reuse, R12 ;  /* 0x0000000c2f077220 */ /* 0x040fe20000400000 */
[C---:B------:R-:W-:Y:S01]  /*6510*/  FMUL R8, R47.reuse, R13 ;  /* 0x0000000d2f087220 */ /* 0x040fe20000400000 */
[----:B------:R-:W-:Y:S01]  /*6520*/  FMUL R12, R47, R17 ;  /* 0x000000112f0c7220 */ /* 0x000fe20000400000 */
[C---:B------:R-:W-:Y:S01]  /*6530*/  FFMA R3, R49.reuse, R53, R3 ;  /* 0x0000003531037223 */ /* 0x040fe20000000003 */
[----:B------:R-:W-:Y:S01]  /*6540*/  FFMA R4, R49, R54, R4 ;  /* 0x0000003631047223 */ /* 0x000fe20000000004 */
[C---:B------:R-:W-:Y:S01]  /*6550*/  FMUL R5, R47.reuse, R10 ;  /* 0x0000000a2f057220 */ /* 0x040fe20000400000 */
[C---:B------:R-:W-:Y:S01]  /*6560*/  FMUL R9, R47.reuse, R14 ;  /* 0x0000000e2f097220 */ /* 0x040fe20000400000 */
[C---:B------:R-:W-:Y:S01]  /*6570*/  FMUL R10, R47.reuse, R15 ;  /* 0x0000000f2f0a7220 */ /* 0x040fe20000400000 */
[----:B------:R-:W-:Y:S01]  /*6580*/  FMUL R15, R47, R20 ;  /* 0x000000142f0f7220 */ /* 0x000fe20000400000 */
[C---:B------:R-:W-:Y:S01]  /*6590*/  FFMA R5, R49.reuse, R55, R5 ;  /* 0x0000003731057223 */ /* 0x040fe20000000005 */
[C---:B------:R-:W-:Y:S01]  /*65a0*/  FFMA R6, R49.reuse, R56, R6 ;  /* 0x0000003831067223 */ /* 0x040fe20000000006 */
[C---:B------:R-:W-:Y:S01]  /*65b0*/  FFMA R7, R49.reuse, R57, R7 ;  /* 0x0000003931077223 */ /* 0x040fe20000000007 */
[C---:B------:R-:W-:Y:S01]  /*65c0*/  FFMA R8, R49.reuse, R58, R8 ;  /* 0x0000003a31087223 */ /* 0x040fe20000000008 */
[--C-:B------:R-:W-:Y:S02]  /*65d0*/  HADD2.F32 R63, -RZ, R64.reuse.H0_H0 ;  /* 0x20000040ff3f7230 */ /* 0x100fe40000004100 */
[C---:B------:R-:W-:Y:S01]  /*65e0*/  FFMA R9, R49.reuse, R59, R9 ;  /* 0x0000003b31097223 */ /* 0x040fe20000000009 */
[----:B------:R-:W-:Y:S01]  /*65f0*/  F2FP.SATFINITE.E4M3.F32.PACK_AB_MERGE_C R5, R6, R5, RZ ;  /* 0x000000050605723e */ /* 0x000fe200048070ff */
[C---:B------:R-:W-:Y:S01]  /*6600*/  FFMA R10, R49.reuse, R60, R10 ;  /* 0x0000003c310a7223 */ /* 0x040fe2000000000a */
[C---:B------:R-:W-:Y:S01]  /*6610*/  FFMA R11, R49.reuse, R61, R11 ;  /* 0x0000003d310b7223 */ /* 0x040fe2000000000b */
[----:B------:R-:W-:Y:S01]  /*6620*/  FFMA R12, R49, R62, R12 ;  /* 0x0000003e310c7223 */ /* 0x000fe2000000000c */
[C---:B------:R-:W-:Y:S01]  /*6630*/  FMUL R20, R47.reuse, R25 ;  /* 0x000000192f147220 */ /* 0x040fe20000400000 */
[C---:B------:R-:W-:Y:S01]  /*6640*/  FMUL R25, R47.reuse, R30 ;  /* 0x0000001e2f197220 */ /* 0x040fe20000400000 */
[C---:B------:R-:W-:Y:S01]  /*6650*/  FMUL R30, R47.reuse, R35 ;  /* 0x000000232f1e7220 */ /* 0x040fe20000400000 */
[----:B------:R-:W-:Y:S01]  /*6660*/  F2FP.SATFINITE.E4M3.F32.PACK_AB_MERGE_C R9, R10, R9, RZ ;  /* 0x000000090a09723e */ /* 0x000fe200048070ff */
[----:B------:R-:W-:Y:S02]  /*6670*/  HADD2.F32 R64, -RZ, R64.H1_H1 ;  /* 0x30000040ff407230 */ /* 0x000fe40000004100 */
[C---:B------:R-:W-:Y:S01]  /*6680*/  FMUL R13, R47.reuse, R18 ;  /* 0x000000122f0d7220 */ /* 0x040fe20000400000 */
[C---:B------:R-:W-:Y:S01]  /*6690*/  FMUL R14, R47.reuse, R19 ;  /* 0x000000132f0e7220 */ /* 0x040fe20000400000 */
[C---:B------:R-:W-:Y:S01]  /*66a0*/  FMUL R17, R47.reuse, R22 ;  /* 0x000000162f117220 */ /* 0x040fe20000400000 */
[----:B------:R-:W-:Y:S01]  /*66b0*/  FMUL R18, R47, R23 ;  /* 0x000000172f127220 */ /* 0x000fe20000400000 */
[C---:B------:R-:W-:Y:S01]  /*66c0*/  FFMA R13, R49.reuse, R63, R13 ;  /* 0x0000003f310d7223 */ /* 0x040fe2000000000d */
[C---:B------:R-:W-:Y:S01]  /*66d0*/  FFMA R14, R49.reuse, R64, R14 ;  /* 0x00000040310e7223 */ /* 0x040fe2000000000e */
[----:B------:R-:W-:Y:S01]  /*66e0*/  FFMA R15, R49, R65, R15 ;  /* 0x00000041310f7223 */ /* 0x000fe2000000000f */
[----:B------:R-:W-:Y:S01]  /*66f0*/  FMUL R19, R47, R24 ;  /* 0x000000182f137220 */ /* 0x000fe20000400000 */
[C---:B------:R-:W-:Y:S01]  /*6700*/  FFMA R16, R49.reuse, R66, R16 ;  /* 0x0000004231107223 */ /* 0x040fe20000000010 */
[----:B------:R-:W-:Y:S01]  /*6710*/  FFMA R17, R49, R67, R17 ;  /* 0x0000004331117223 */ /* 0x000fe20000000011 */
[----:B------:R-:W-:Y:S01]  /*6720*/  F2FP.SATFINITE.E4M3.F32.PACK_AB_MERGE_C R13, R14, R13, RZ ;  /* 0x0000000d0e0d723e */ /* 0x000fe200048070ff */
[C---:B------:R-:W-:Y:S01]  /*6730*/  FMUL R21, R47.reuse, R26 ;  /* 0x0000001a2f157220 */ /* 0x040fe20000400000 */
[----:B------:R-:W-:Y:S01]  /*6740*/  FMUL R22, R47, R27 ;  /* 0x0000001b2f167220 */ /* 0x000fe20000400000 */
[C---:B------:R-:W-:Y:S01]  /*6750*/  FFMA R18, R49.reuse, R68, R18 ;  /* 0x0000004431127223 */ /* 0x040fe20000000012 */
[----:B------:R-:W-:Y:S01]  /*6760*/  FFMA R19, R49, R69, R19 ;  /* 0x0000004531137223 */ /* 0x000fe20000000013 */
[----:B------:R-:W-:Y:S01]  /*6770*/  FMUL R23, R47, R28 ;  /* 0x0000001c2f177220 */ /* 0x000fe20000400000 */
[----:B------:R-:W-:Y:S01]  /*6780*/  FFMA R20, R49, R70, R20 ;  /* 0x0000004631147223 */ /* 0x000fe20000000014 */
[----:B------:R-:W-:Y:S01]  /*6790*/  FMUL R24, R47, R29 ;  /* 0x0000001d2f187220 */ /* 0x000fe20000400000 */
[C---:B------:R-:W-:Y:S01]  /*67a0*/  FFMA R21, R49.reuse, R71, R21 ;  /* 0x0000004731157223 */ /* 0x040fe20000000015 */
[----:B------:R-:W-:Y:S01]  /*67b0*/  FFMA R22, R49, R72, R22 ;  /* 0x0000004831167223 */ /* 0x000fe20000000016 */
[C---:B------:R-:W-:Y:S01]  /*67c0*/  FMUL R26, R47.reuse, R31 ;  /* 0x0000001f2f1a7220 */ /* 0x040fe20000400000 */
[----:B------:R-:W-:Y:S01]  /*67d0*/  FMUL R27, R47, R32 ;  /* 0x000000202f1b7220 */ /* 0x000fe20000400000 */
[----:B------:R-:W-:Y:S01]  /*67e0*/  FFMA R23, R49, R73, R23 ;  /* 0x0000004931177223 */ /* 0x000fe20000000017 */
[----:B------:R-:W-:Y:S01]  /*67f0*/  FMUL R28, R47, R33 ;  /* 0x000000212f1c7220 */ /* 0x000fe20000400000 */
[----:B------:R-:W-:Y:S01]  /*6800*/  FFMA R24, R49, R74, R24 ;  /* 0x0000004a31187223 */ /* 0x000fe20000000018 */
[----:B------:R-:W-:Y:S01]  /*6810*/  FMUL R29, R47, R34 ;  /* 0x000000222f1d7220 */ /* 0x000fe20000400000 */
[C---:B------:R-:W-:Y:S01]  /*6820*/  FFMA R25, R49.reuse, R75, R25 ;  /* 0x0000004b31197223 */ /* 0x040fe20000000019 */
[C---:B------:R-:W-:Y:S01]  /*6830*/  FFMA R26, R49.reuse, R76, R26 ;  /* 0x0000004c311a7223 */ /* 0x040fe2000000001a */
[C---:B------:R-:W-:Y:S01]  /*6840*/  FFMA R27, R49.reuse, R50, R27 ;  /* 0x00000032311b7223 */ /* 0x040fe2000000001b */
[C---:B------:R-:W-:Y:S01]  /*6850*/  FFMA R28, R49.reuse, R51, R28 ;  /* 0x00000033311c7223 */ /* 0x040fe2000000001c */
[----:B------:R-:W-:Y:S01]  /*6860*/  F2FP.SATFINITE.E4M3.F32.PACK_AB_MERGE_C R17, R18, R17, RZ ;  /* 0x000000111211723e */ /* 0x000fe200048070ff */
[C---:B------:R-:W-:Y:S01]  /*6870*/  FFMA R29, R49.reuse, R52, R29 ;  /* 0x00000034311d7223 */ /* 0x040fe2000000001d */
[----:B------:R-:W-:Y:S01]  /*6880*/  F2FP.SATFINITE.E4M3.F32.PACK_AB_MERGE_C R21, R22, R21, RZ ;  /* 0x000000151615723e */ /* 0x000fe200048070ff */
[----:B------:R-:W-:Y:S01]  /*6890*/  FFMA R30, R49, R77, R30 ;  /* 0x0000004d311e7223 */ /* 0x000fe2000000001e */
[----:B------:R-:W-:Y:S02]  /*68a0*/  F2FP.SATFINITE.E4M3.F32.PACK_AB_MERGE_C R32, R2, R0, R78 ;  /* 0x000000000220723e */ /* 0x000fe4000480704e */
[----:B------:R-:W-:Y:S02]  /*68b0*/  F2FP.SATFINITE.E4M3.F32.PACK_AB_MERGE_C R33, R4, R3, R5 ;  /* 0x000000030421723e */ /* 0x000fe40004807005 */
[----:B------:R-:W-:Y:S02]  /*68c0*/  F2FP.SATFINITE.E4M3.F32.PACK_AB_MERGE_C R34, R8, R7, R9 ;  /* 0x000000070822723e */ /* 0x000fe40004807009 */
[----:B------:R-:W-:Y:S02]  /*68d0*/  F2FP.SATFINITE.E4M3.F32.PACK_AB_MERGE_C R35, R12, R11, R13 ;  /* 0x0000000b0c23723e */ /* 0x000fe4000480700d */
[----:B------:R-:W-:Y:S02]  /*68e0*/  F2FP.SATFINITE.E4M3.F32.PACK_AB_MERGE_C R16, R16, R15, R17 ;  /* 0x0000000f1010723e */ /* 0x000fe40004807011 */
[----:B------:R-:W-:Y:S01]  /*68f0*/  F2FP.SATFINITE.E4M3.F32.PACK_AB_MERGE_C R17, R20, R19, R21 ;  /* 0x000000131411723e */ /* 0x000fe20004807015 */
[----:B------:R1:W-:Y:S01]  /*6900*/  STS.128 [R100+UR49+0x4200], R32 ;  /* 0x0042002064007988 */ /* 0x0003e20008000c31 */
[----:B------:R-:W-:Y:S02]  /*6910*/  F2FP.SATFINITE.E4M3.F32.PACK_AB_MERGE_C R18, R26, R25, RZ ;  /* 0x000000191a12723e */ /* 0x000fe400048070ff */
[----:B------:R-:W-:Y:S02]  /*6920*/  F2FP.SATFINITE.E4M3.F32.PACK_AB_MERGE_C R19, R30, R29, RZ ;  /* 0x0000001d1e13723e */ /* 0x000fe400048070ff */
[----:B------:R-:W-:Y:S02]  /*6930*/  F2FP.SATFINITE.E4M3.F32.PACK_AB_MERGE_C R18, R24, R23, R18 ;  /* 0x000000171812723e */ /* 0x000fe40004807012 */
[----:B------:R-:W-:Y:S02]  /*6940*/  F2FP.SATFINITE.E4M3.F32.PACK_AB_MERGE_C R19, R28, R27, R19 ;  /* 0x0000001b1c13723e */ /* 0x000fe40004807013 */
[----:B------:R-:W-:Y:S02]  /*6950*/  LEA R0, R105, UR49, 0x3 ;  /* 0x0000003169007c11 */ /* 0x000fe4000f8e18ff */
[----:B------:R-:W-:Y:S01]  /*6960*/  @P6 SHF.L.U32 R2, R104, 0x1f, RZ ;  /* 0x0000001f68026819 */ /* 0x000fe200000006ff */
[----:B------:R1:W-:Y:S01]  /*6970*/  STS.128 [R114+0x4210], R16 ;  /* 0x0042101072007388 */ /* 0x0003e20000000c00 */
[----:B------:R-:W-:Y:S01]  /*6980*/  @!PT LDS RZ, [RZ] ;  /* 0x00000000fffff984 */ /* 0x000fe20000000800 */
[----:B------:R-:W-:Y:S01]  /*6990*/  @!PT LDS RZ, [RZ] ;  /* 0x00000000fffff984 */ /* 0x000fe20000000800 */
[----:B------:R-:W-:Y:S01]  /*69a0*/  @!PT LDS RZ, [RZ] ;  /* 0x00000000fffff984 */ /* 0x000fe20000000800 */
[----:B------:R-:W-:Y:S01]  /*69b0*/  @!PT LDS RZ, [RZ] ;  /* 0x00000000fffff984 */ /* 0x000fe20000000800 */
[----:B------:R2:W-:Y:S07]  /*69c0*/  MEMBAR.ALL.CTA ;  /* 0x0000000000007992 */ /* 0x0005ee0000008000 */
[----:B--2---:R-:W2:Y:S02]  /*69d0*/  FENCE.VIEW.ASYNC.S ;  /* 0x00000000000073c6 */ /* 0x004ea40000000000 */
[----:B--2---:R-:W-:Y:S06]  /*69e0*/  BAR.SYNC.DEFER_BLOCKING 0x1, 0x80 ;  /* 0x0042000000007b1d */ /* 0x004fec0000010000 */
[----:B------:R-:W-:Y:S05]  /*69f0*/  @P0 BRA `(.L_x_106) ;  /* 0x0000000000280947 */ /* 0x000fea0003800000 */
[----:B------:R-:W-:Y:S02]  /*6a00*/  UIADD3 UR4, UPT, UPT, UR49, 0x4200, URZ ;  /* 0x0000420031047890 */ /* 0x000fe4000fffe0ff */
[----:B------:R-:W-:Y:S01]  /*6a10*/  UIADD3 UR6, UP0, UPT, UR52, 0x680, URZ ;  /* 0x0000068034067890 */ /* 0x000fe2000ff1e0ff */
[----:B------:R-:W-:Y:S03]  /*6a20*/  UMOV UR43, UR36 ;  /* 0x00000024002b7c82 */ /* 0x000fe60008000000 */
[----:B------:R-:W-:Y:S01]  /*6a30*/  MOV R109, UR4 ;  /* 0x00000004006d7c02 */ /* 0x000fe20008000f00 */
[----:B------:R-:W-:Y:S03]  /*6a40*/  UIADD3.X UR7, UPT, UPT, URZ, UR53, URZ, UP0, !UPT ;  /* 0x00000035ff077290 */ /* 0x000fe600087fe4ff */
[----:B------:R-:W-:Y:S11]  /*6a50*/  R2UR UR40, R109 ;  /* 0x000000006d2872ca */ /* 0x000ff600000e0000 */
[----:B------:R-:W-:Y:S02]  /*6a60*/  @!UPT UIADD3 URZ, UPT, UPT, URZ, URZ, URZ ;  /* 0x000000fffffff290 */ /* 0x000fe4000fffe0ff */
[----:B------:R2:W-:Y:S01]  /*6a70*/  UTMASTG.3D [UR40], [UR6] ;  /* 0x00000028060073b5 */ /* 0x0005e20008010000 */
[----:B------:R0:W-:Y:S01]  /*6a80*/  UTMACMDFLUSH ;  /* 0x00000000000079b7 */ /* 0x0001e20000000000 */
[----:B--2---:R-:W-:Y:S04]  /*6a90*/  DEPBAR.LE SB0, 0x1 ;  /* 0x000080400000791a */ /* 0x004fe80000000000 */
.L_x_106:
[----:B------:R-:W-:Y:S05]  /*6aa0*/  BSYNC.RECONVERGENT B0 ;  /* 0x0000000000007941 */ /* 0x000fea0003800200 */
.L_x_105:
[----:B------:R-:W-:Y:S06]  /*6ab0*/  BAR.SYNC.DEFER_BLOCKING 0x1, 0x80 ;  /* 0x0042000000007b1d */ /* 0x000fec0000010000 */
[----:B------:R-:W2:Y:S01]  /*6ac0*/  @P6 SYNCS.PHASECHK.TRANS64.TRYWAIT P0, [R0+URZ+0xa0], R2 ;  /* 0x0000a002000065a7 */ /* 0x000ea200080011ff */
[----:B------:R-:W-:Y:S01]  /*6ad0*/  BSSY B1, `(.L_x_107) ;  /* 0x0000021000017945 */ /* 0x000fe20003800000 */
[----:B--2---:R-:W-:Y:S03]  /*6ae0*/  @P6 SEL R115, RZ, 0x1, !P0 ;  /* 0x00000001ff736807 */ /* 0x004fe60004000000 */
[----:B------:R-:W-:Y:S05]  /*6af0*/  @!P6 BRA `(.L_x_108) ;  /* 0x000000000078e947 */ /* 0x000fea0003800000 */
[----:B------:R-:W-:Y:S01]  /*6b00*/  ISETP.NE.AND P1, PT, R116, RZ, PT ;  /* 0x000000ff7400720c */ /* 0x000fe20003f25270 */
[----:B------:R-:W-:Y:S01]  /*6b10*/  BSSY B0, `(.L_x_109) ;  /* 0x0000009000007945 */ /* 0x000fe20003800000 */
[----:B------:R-:W-:Y:S11]  /*6b20*/  ISETP.NE.AND P0, PT, R115, RZ, PT ;  /* 0x000000ff7300720c */ /* 0x000ff60003f05270 */
[----:B------:R-:W-:Y:S05]  /*6b30*/  @P1 IMAD R2, R105, 0x1000, R100 ;  /* 0x0000100069021824 */ /* 0x000fea00078e0264 */
[----:B------:R-:W-:Y:S05]  /*6b40*/  @P1 IADD3 R4, PT, PT, R2, UR49, RZ ;  /* 0x0000003102041c10 */ /* 0x000fea000fffe0ff */
[----:B------:R-:W-:Y:S01]  /*6b50*/  @P1 IMAD.IADD R4, R4, 0x1, R117 ;  /* 0x0000000104041824 */ /* 0x000fe200078e0275 */
[----:B------:R-:W-:Y:S06]  /*6b60*/  @P0 BRA `(.L_x_110) ;  /* 0x00000000000c0947 */ /* 0x000fec0003800000 */
[----:B------:R-:W-:Y:S04]  /*6b70*/  SHF.L.U32 R3, R104, 0x1f, RZ ;  /* 0x0000001f68037819 */ /* 0x000fe800000006ff */
[----:B------:R-:W2:Y:S02]  /*6b80*/  SYNCS.PHASECHK.TRANS64.TRYWAIT P0, [R0+URZ+0xa0], R3 ;  /* 0x0000a003000075a7 */ /* 0x000ea400080011ff */
[----:B--2---:R-:W-:Y:S05]  /*6b90*/  @!P0 BRA `(.L_x_111) ;  /* 0x00000034005c8947 */ /* 0x004fea0003800000 */
.L_x_110:
[----:B------:R-:W-:Y:S05]  /*6ba0*/  BSYNC B0 ;  /* 0x0000000000007941 */ /* 0x000fea0003800000 */
.L_x_109:
[----:B------:R-:W-:Y:S01]  /*6bb0*/  ISETP.NE.AND P0, PT, R116, RZ, PT ;  /* 0x000000ff7400720c */ /* 0x000fe20003f05270 */
[----:B------:R-:W-:Y:S11]  /*6bc0*/  VIADD R105, R105, 0x1 ;  /* 0x0000000169697836 */ /* 0x000ff60000000000 */
[----:B------:R-:W-:Y:S01]  /*6bd0*/  @!UPT UIADD3 URZ, UPT, UPT, URZ, URZ, URZ ;  /* 0x000000fffffff290 */ /* 0x000fe2000fffe0ff */
[----:B------:R3:W4:Y:S04]  /*6be0*/  @P0 LDS.128 R80, [R2+UR49+0x200] ;  /* 0x0002003102500984 */ /* 0x0007280008000c00 */
[----:B------:R1:W1:Y:S01]  /*6bf0*/  @P0 LDS.128 R84, [R4+0x210] ;  /* 0x0002100004540984 */ /* 0x0002620000000c00 */
        /* <DEDUP_REMOVED lines=8> */
[----:B---3--:R-:W-:Y:S02]  /*6c80*/  VIADD R2, R0, 0xc0 ;  /* 0x000000c000027836 */ /* 0x008fe40000000000 */
[----:B--2---:R-:W-:Y:S05]  /*6c90*/  IMAD.U32 R0, RZ, RZ, UR37 ;  /* 0x00000025ff007e24 */ /* 0x004fea000f8e00ff */
[----:B------:R-:W-:Y:S04]  /*6ca0*/  PRMT R0, R0, 0x654, R2 ;  /* 0x0000065400007816 */ /* 0x000fe80000000002 */
[----:B-----5:R2:W-:Y:S02]  /*6cb0*/  SYNCS.ARRIVE.TRANS64.RED.A1T0 RZ, [R0+URZ], RZ ;  /* 0x000000ff00ff79a7 */ /* 0x0205e400081004ff */
[----:B--2---:R-:W-:Y:S04]  /*6cc0*/  SEL R0, RZ, 0x1, P0 ;  /* 0x00000001ff007807 */ /* 0x004fe80000000000 */
[----:B-1--4-:R-:W-:Y:S02]  /*6cd0*/  LOP3.LUT R104, R104, R0, RZ, 0x3c, !PT ;  /* 0x0000000068687212 */ /* 0x012fe400078e3cff */
.L_x_108:
[----:B------:R-:W-:Y:S05]  /*6ce0*/  BSYNC B1 ;  /* 0x0000000000017941 */ /* 0x000fea0003800000 */
.L_x_107:
[----:B------:R-:W-:Y:S05]  /*6cf0*/  VIADD R0, R48, 0x40 ;  /* 0x0000004030007836 */ /* 0x000fea0000000000 */
[----:B------:R-:W-:Y:S04]  /*6d00*/  SHF.R.U32.HI R0, RZ, 0x15, R0 ;  /* 0x00000015ff007819 */ /* 0x000fe80000011600 */
[----:B------:R-:W-:Y:S11]  /*6d10*/  LOP3.LUT P0, RZ, R0, 0x3, R101, 0x48, !PT ;  /* 0x0000000300ff7812 */ /* 0x000ff60007804865 */
[----:B------:R-:W-:Y:S02]  /*6d20*/  @!UPT UIADD3 URZ, UPT, UPT, URZ, URZ, URZ ;  /* 0x000000fffffff290 */ /* 0x000fe4000fffe0ff */
[----:B------:R-:W-:Y:S05]  /*6d30*/  @!P0 BRA `(.L_x_112) ;  /* 0x0000000000408947 */ /* 0x000fea0003800000 */
[----:B------:R-:W2:Y:S01]  /*6d40*/  LDCU.64 UR8, c[0x4][0x78] ;  /* 0x01000f00ff0877ac */ /* 0x000ea20008000a00 */
[----:B------:R-:W-:Y:S01]  /*6d50*/  MOV R3, 0x0 ;  /* 0x0000000000037802 */ /* 0x000fe20000000f00 */
[----:B------:R-:W-:Y:S02]  /*6d60*/  HFMA2 R12, -RZ, RZ, 0, 5.9604644775390625e-08 ;  /* 0x00000001ff0c7431 */ /* 0x000fe400000001ff */
[----:B------:R-:W-:Y:S02]  /*6d70*/  IMAD.MOV.U32 R8, RZ, RZ, 0x192 ;  /* 0x00000192ff087424 */ /* 0x000fe400078e00ff */
[----:B------:R-:W-:Y:S01]  /*6d80*/  IMAD.MOV.U32 R13, RZ, RZ, RZ ;  /* 0x000000ffff0d7224 */ /* 0x000fe200078e00ff */
[----:B------:R-:W3:Y:S01]  /*6d90*/  LDCU.64 UR6, c[0x4][0x80] ;  /* 0x01001000ff0677ac */ /* 0x000ee20008000a00 */
[----:B------:R-:W4:Y:S01]  /*6da0*/  LDC.64 R2, c[0x4][R3] ;  /* 0x0100000003027b82 */ /* 0x000f220000000a00 */
[----:B------:R-:W5:Y:S01]  /*6db0*/  LDCU.64 UR4, c[0x4][0x18] ;  /* 0x01000300ff0477ac */ /* 0x000f620008000a00 */
[----:B--2---:R-:W-:Y:S01]  /*6dc0*/  MOV R5, UR9 ;  /* 0x0000000900057c02 */ /* 0x004fe20008000f00 */
[----:B------:R-:W-:Y:S01]  /*6dd0*/  IMAD.U32 R4, RZ, RZ, UR8 ;  /* 0x00000008ff047e24 */ /* 0x000fe2000f8e00ff */
[----:B---3--:R-:W-:Y:S01]  /*6de0*/  MOV R7, UR7 ;  /* 0x0000000700077c02 */ /* 0x008fe20008000f00 */
[----:B------:R-:W-:Y:S01]  /*6df0*/  IMAD.U32 R6, RZ, RZ, UR6 ;  /* 0x00000006ff067e24 */ /* 0x000fe2000f8e00ff */
[----:B-----5:R-:W-:Y:S01]  /*6e00*/  MOV R11, UR5 ;  /* 0x00000005000b7c02 */ /* 0x020fe20008000f00 */
[----:B------:R-:W-:Y:S02]  /*6e10*/  IMAD.U32 R10, RZ, RZ, UR4 ;  /* 0x00000004ff0a7e24 */ /* 0x000fe4000f8e00ff */
[----:B------:R-:W-:Y:S07]  /*6e20*/  LEPC R20, `(.L_x_112) ;  /* 0x000000001014794e */ /* 0x000fee0000000000 */
[----:B-1--4-:R-:W-:Y:S05]  /*6e30*/  CALL.ABS.NOINC R2 ;  /* 0x0000000002007343 */ /* 0x012fea0003c00000 */
.L_x_112:
[-C--:B------:R-:W-:Y:S01]  /*6e40*/  F2FP.F16.E4M3.UNPACK_B R0, R81.reuse ;  /* 0x00000051ff00723e */ /* 0x080fe200020006ff */
[----:B------:R-:W-:Y:S05]  /*6e50*/  WARPSYNC.ALL ;  /* 0x0000000000007948 */ /* 0x000fea0003800000 */
[----:B------:R-:W-:Y:S01]  /*6e60*/  R2UR UR4, R48 ;  /* 0x00000000300472ca */ /* 0x000fe200000e0000 */
[--C-:B------:R-:W-:Y:S01]  /*6e70*/  HADD2.F32 R54, -RZ, R0.reuse.H0_H0 ;  /* 0x20000000ff367230 */ /* 0x100fe20000004100 */
[-C--:B------:R-:W-:Y:S01]  /*6e80*/  F2FP.F16.E4M3.UNPACK_B R2, R80.reuse.H1 ;  /* 0x00000050ff02723e */ /* 0x080fe200030006ff */
[----:B------:R-:W-:Y:S01]  /*6e90*/  HADD2.F32 R55, -RZ, R0.H1_H1 ;  /* 0x30000000ff377230 */ /* 0x000fe20000004100 */
[----:B------:R-:W-:Y:S01]  /*6ea0*/  F2FP.F16.E4M3.UNPACK_B R0, R81.H1 ;  /* 0x00000051ff00723e */ /* 0x000fe200030006ff */
[----:B------:R-:W-:Y:S01]  /*6eb0*/  BSSY.RECONVERGENT B0, `(.L_x_113) ;  /* 0x0000095000007945 */ /* 0x000fe20003800200 */
[----:B------:R-:W-:Y:S01]  /*6ec0*/  F2FP.F16.E4M3.UNPACK_B R3, R80 ;  /* 0x00000050ff03723e */ /* 0x000fe200020006ff */
[----:B------:R-:W-:Y:S01]  /*6ed0*/  HADD2.F32 R52, -RZ, R2.H0_H0 ;  /* 0x20000002ff347230 */ /* 0x000fe20000004100 */
[----:B------:R-:W-:Y:S01]  /*6ee0*/  ISETP.NE.AND P0, PT, R110, RZ, PT ;  /* 0x000000ff6e00720c */ /* 0x000fe20003f05270 */
[--C-:B------:R-:W-:Y:S01]  /*6ef0*/  HADD2.F32 R56, -RZ, R0.reuse.H0_H0 ;  /* 0x20000000ff387230 */ /* 0x100fe20000004100 */
[----:B------:R-:W-:Y:S01]  /*6f00*/  ISETP.NE.AND P6, PT, R118, RZ, PT ;  /* 0x000000ff7600720c */ /* 0x000fe20003fc5270 */
[----:B------:R-:W-:Y:S01]  /*6f10*/  HADD2.F32 R57, -RZ, R0.H1_H1 ;  /* 0x30000000ff397230 */ /* 0x000fe20000004100 */
[-C--:B------:R-:W-:Y:S01]  /*6f20*/  F2FP.F16.E4M3.UNPACK_B R0, R83.reuse ;  /* 0x00000053ff00723e */ /* 0x080fe200020006ff */
[----:B-1----:R-:W-:Y:S01]  /*6f30*/  LDTM.16dp32bit_t0_t15.x32 R4, tmem[UR4+0x40] ;  /* 0x00004004000479ee */ /* 0x002fe20008a80000 */
[----:B------:R-:W1:Y:S01]  /*6f40*/  LDTM.16dp32bit_t16_t31.x32 R4, tmem[UR4+0x60] ;  /* 0x00006004000479ee */ /* 0x000e620008aa0000 */
[----:B------:R-:W-:Y:S01]  /*6f50*/  HADD2.F32 R53, -RZ, R2.H1_H1 ;  /* 0x30000002ff357230 */ /* 0x000fe20000004100 */
[----:B------:R-:W-:Y:S01]  /*6f60*/  F2FP.F16.E4M3.UNPACK_B R2, R82.H1 ;  /* 0x00000052ff02723e */ /* 0x000fe200030006ff */
[--C-:B------:R-:W-:Y:S02]  /*6f70*/  HADD2.F32 R50, -RZ, R3.reuse.H0_H0 ;  /* 0x20000003ff327230 */ /* 0x100fe40000004100 */
[--C-:B------:R-:W-:Y:S02]  /*6f80*/  HADD2.F32 R62, -RZ, R0.reuse.H0_H0 ;  /* 0x20000000ff3e7230 */ /* 0x100fe40000004100 */
[----:B------:R-:W-:Y:S01]  /*6f90*/  HADD2.F32 R63, -RZ, R0.H1_H1 ;  /* 0x30000000ff3f7230 */ /* 0x000fe20000004100 */
[----:B------:R-:W-:Y:S01]  /*6fa0*/  F2FP.F16.E4M3.UNPACK_B R0, R84.H1 ;  /* 0x00000054ff00723e */ /* 0x000fe200030006ff */
[--C-:B------:R-:W-:Y:S02]  /*6fb0*/  HADD2.F32 R60, -RZ, R2.reuse.H0_H0 ;  /* 0x20000002ff3c7230 */ /* 0x100fe40000004100 */
[----:B------:R-:W-:Y:S01]  /*6fc0*/  HADD2.F32 R61, -RZ, R2.H1_H1 ;  /* 0x30000002ff3d7230 */ /* 0x000fe20000004100 */
[----:B------:R-:W-:Y:S01]  /*6fd0*/  F2FP.F16.E4M3.UNPACK_B R2, R83.H1 ;  /* 0x00000053ff02723e */ /* 0x000fe200030006ff */
[----:B------:R-:W-:Y:S01]  /*6fe0*/  HADD2.F32 R51, -RZ, R3.H1_H1 ;  /* 0x30000003ff337230 */ /* 0x000fe20000004100 */
[----:B------:R-:W-:Y:S01]  /*6ff0*/  F2FP.F16.E4M3.UNPACK_B R3, R82 ;  /* 0x00000052ff03723e */ /* 0x000fe200020006ff */
[--C-:B------:R-:W-:Y:S02]  /*7000*/  HADD2.F32 R68, -RZ, R0.reuse.H0_H0 ;  /* 0x20000000ff447230 */ /* 0x100fe40000004100 */
[----:B------:R-:W-:Y:S01]  /*7010*/  HADD2.F32 R69, -RZ, R0.H1_H1 ;  /* 0x30000000ff457230 */ /* 0x000fe20000004100 */
[-C--:B------:R-:W-:Y:S01]  /*7020*/  F2FP.F16.E4M3.UNPACK_B R0, R85.reuse.H1 ;  /* 0x00000055ff00723e */ /* 0x080fe200030006ff */
[--C-:B------:R-:W-:Y:S02]  /*7030*/  HADD2.F32 R64, -RZ, R2.reuse.H0_H0 ;  /* 0x20000002ff407230 */ /* 0x100fe40000004100 */
[----:B------:R-:W-:Y:S01]  /*7040*/  HADD2.F32 R65, -RZ, R2.H1_H1 ;  /* 0x30000002ff417230 */ /* 0x000fe20000004100 */
[----:B------:R-:W-:Y:S01]  /*7050*/  F2FP.F16.E4M3.UNPACK_B R2, R85 ;  /* 0x00000055ff02723e */ /* 0x000fe200020006ff */
[--C-:B------:R-:W-:Y:S02]  /*7060*/  HADD2.F32 R58, -RZ, R3.reuse.H0_H0 ;  /* 0x20000003ff3a7230 */ /* 0x100fe40000004100 */
[C---:B-1----:R-:W-:Y:S01]  /*7070*/  FMUL R7, R47.reuse, R7 ;  /* 0x000000072f077220 */ /* 0x042fe20000400000 */
[----:B------:R-:W-:Y:S01]  /*7080*/  HADD2.F32 R59, -RZ, R3.H1_H1 ;  /* 0x30000003ff3b7230 */ /* 0x000fe20000004100 */
[----:B------:R-:W-:Y:S01]  /*7090*/  F2FP.F16.E4M3.UNPACK_B R3, R84 ;  /* 0x00000054ff03723e */ /* 0x000fe200020006ff */
[--C-:B------:R-:W-:Y:S02]  /*70a0*/  HADD2.F32 R72, -RZ, R0.reuse.H0_H0 ;  /* 0x20000000ff487230 */ /* 0x100fe40000004100 */
[C---:B------:R-:W-:Y:S01]  /*70b0*/  FMUL R11, R47.reuse, R11 ;  /* 0x0000000b2f0b7220 */ /* 0x040fe20000400000 */
[----:B------:R-:W-:Y:S01]  /*70c0*/  HADD2.F32 R73, -RZ, R0.H1_H1 ;  /* 0x30000000ff497230 */ /* 0x000fe20000004100 */
[----:B------:R-:W-:Y:S01]  /*70d0*/  F2FP.F16.E4M3.UNPACK_B R0, R87 ;  /* 0x00000057ff00723e */ /* 0x000fe200020006ff */
[--C-:B------:R-:W-:Y:S02]  /*70e0*/  HADD2.F32 R70, -RZ, R2.reuse.H0_H0 ;  /* 0x20000002ff467230 */ /* 0x100fe40000004100 */
[C---:B------:R-:W-:Y:S01]  /*70f0*/  FMUL R15, R47.reuse, R15 ;  /* 0x0000000f2f0f7220 */ /* 0x040fe20000400000 */
[----:B------:R-:W-:Y:S01]  /*7100*/  HADD2.F32 R71, -RZ, R2.H1_H1 ;  /* 0x30000002ff477230 */ /* 0x000fe20000004100 */
[-C--:B------:R-:W-:Y:S01]  /*7110*/  F2FP.F16.E4M3.UNPACK_B R2, R86.reuse.H1 ;  /* 0x00000056ff02723e */ /* 0x080fe200030006ff */
[--C-:B------:R-:W-:Y:S02]  /*7120*/  HADD2.F32 R66, -RZ, R3.reuse.H0_H0 ;  /* 0x20000003ff427230 */ /* 0x100fe40000004100 */
[----:B------:R-:W-:Y:S01]  /*7130*/  HADD2.F32 R67, -RZ, R3.H1_H1 ;  /* 0x30000003ff437230 */ /* 0x000fe20000004100 */
[----:B------:R-:W-:Y:S01]  /*7140*/  F2FP.F16.E4M3.UNPACK_B R3, R86 ;  /* 0x00000056ff03723e */ /* 0x000fe200020006ff */
[--C-:B------:R-:W-:Y:S02]  /*7150*/  HADD2.F32 R78, -RZ, R0.reuse.H0_H0 ;  /* 0x20000000ff4e7230 */ /* 0x100fe40000004100 */
[----:B------:R-:W-:Y:S02]  /*7160*/  HADD2.F32 R79, -RZ, R0.H1_H1 ;  /* 0x30000000ff4f7230 */ /* 0x000fe40000004100 */
[C---:B------:R-:W-:Y:S01]  /*7170*/  FMUL R0, R47.reuse, R4 ;  /* 0x000000042f007220 */ /* 0x040fe20000400000 */
[--C-:B------:R-:W-:Y:S02]  /*7180*/  HADD2.F32 R76, -RZ, R2.reuse.H0_H0 ;  /* 0x20000002ff4c7230 */ /* 0x100fe40000004100 */
[----:B------:R-:W-:Y:S01]  /*7190*/  FMUL R4, R47, R8 ;  /* 0x000000082f047220 */ /* 0x000fe20000400000 */
[----:B------:R-:W-:Y:S02]  /*71a0*/  HADD2.F32 R77, -RZ, R2.H1_H1 ;  /* 0x30000002ff4d7230 */ /* 0x000fe40000004100 */
[----:B------:R-:W-:Y:S01]  /*71b0*/  FFMA R0, R49, R50, R0 ;  /* 0x0000003231007223 */ /* 0x000fe20000000000 */
[--C-:B------:R-:W-:Y:S02]  /*71c0*/  HADD2.F32 R74, -RZ, R3.reuse.H0_H0 ;  /* 0x20000003ff4a7230 */ /* 0x100fe40000004100 */
[C---:B------:R-:W-:Y:S01]  /*71d0*/  FMUL R2, R47.reuse, R5 ;  /* 0x000000052f027220 */ /* 0x040fe20000400000 */
[----:B------:R-:W-:Y:S02]  /*71e0*/  HADD2.F32 R75, -RZ, R3.H1_H1 ;  /* 0x30000003ff4b7230 */ /* 0x000fe40000004100 */
[C---:B------:R-:W-:Y:S01]  /*71f0*/  FMUL R5, R47.reuse, R9 ;  /* 0x000000092f057220 */ /* 0x040fe20000400000 */
[----:B------:R-:W-:Y:S01]  /*7200*/  FMUL R8, R47, R12 ;  /* 0x0000000c2f087220 */ /* 0x000fe20000400000 */
[----:B------:R-:W-:Y:S01]  /*7210*/  FFMA R2, R49, R51, R2 ;  /* 0x0000003331027223 */ /* 0x000fe20000000002 */
[C---:B------:R-:W-:Y:S01]  /*7220*/  FMUL R9, R47.reuse, R13 ;  /* 0x0000000d2f097220 */ /* 0x040fe20000400000 */
[C---:B------:R-:W-:Y:S01]  /*7230*/  FMUL R12, R47.reuse, R21 ;  /* 0x000000152f0c7220 */ /* 0x040fe20000400000 */
[C---:B------:R-:W-:Y:S01]  /*7240*/  FMUL R21, R47.reuse, R30 ;  /* 0x0000001e2f157220 */ /* 0x040fe20000400000 */
[C---:B------:R-:W-:Y:S01]  /*7250*/  FMUL R13, R47.reuse, R22 ;  /* 0x000000162f0d7220 */ /* 0x040fe20000400000 */
[C---:B------:R-:W-:Y:S01]  /*7260*/  FMUL R22, R47.reuse, R31 ;  /* 0x0000001f2f167220 */ /* 0x040fe20000400000 */
        /* <DEDUP_REMOVED lines=8> */
[C---:B------:R-:W-:Y:S01]  /*72f0*/  FFMA R6, R49.reuse, R56, R6 ;  /* 0x0000003831067223 */ /* 0x040fe20000000006 */
[C---:B------:R-:W-:Y:S01]  /*7300*/  FFMA R11, R49.reuse, R57, R11 ;  /* 0x00000039310b7223 */ /* 0x040fe2000000000b */
[C---:B------:R-:W-:Y:S01]  /*7310*/  FFMA R8, R49.reuse, R58, R8 ;  /* 0x0000003a31087223 */ /* 0x040fe20000000008 */
[----:B------:R-:W-:Y:S01]  /*7320*/  FFMA R9, R49, R59, R9 ;  /* 0x0000003b31097223 */ /* 0x000fe20000000009 */
[----:B------:R-:W-:Y:S01]  /*7330*/  F2FP.SATFINITE.E4M3.F32.PACK_AB_MERGE_C R52, R7, R3, RZ ;  /* 0x000000030734723e */ /* 0x000fe200048070ff */
[----:B------:R-:W-:Y:S01]  /*7340*/  FFMA R10, R49, R60, R10 ;  /* 0x0000003c310a7223 */ /* 0x000fe2000000000a */
[----:B------:R-:W-:Y:S01]  /*7350*/  F2FP.SATFINITE.E4M3.F32.PACK_AB_MERGE_C R53, R11, R6, RZ ;  /* 0x000000060b35723e */ /* 0x000fe200048070ff */
[----:B------:R-:W-:Y:S01]  /*7360*/  FFMA R15, R49, R61, R15 ;  /* 0x0000003d310f7223 */ /* 0x000fe2000000000f */
[C---:B------:R-:W-:Y:S01]  /*7370*/  FMUL R3, R47.reuse, R16 ;  /* 0x000000102f037220 */ /* 0x040fe20000400000 */
[C---:B------:R-:W-:Y:S01]  /*7380*/  FMUL R6, R47.reuse, R17 ;  /* 0x000000112f067220 */ /* 0x040fe20000400000 */
[----:B------:R-:W-:Y:S01]  /*7390*/  F2FP.F16.E4M3.UNPACK_B R51, R87.H1 ;  /* 0x00000057ff33723e */ /* 0x000fe200030006ff */
[----:B------:R-:W-:Y:S01]  /*73a0*/  FMUL R11, R47, R20 ;  /* 0x000000142f0b7220 */ /* 0x000fe20000400000 */
[----:B------:R-:W-:Y:S01]  /*73b0*/  F2FP.SATFINITE.E4M3.F32.PACK_AB_MERGE_C R54, R15, R10, RZ ;  /* 0x0000000a0f36723e */ /* 0x000fe200048070ff */
[C---:B------:R-:W-:Y:S01]  /*73c0*/  FFMA R3, R49.reuse, R62, R3 ;  /* 0x0000003e31037223 */ /* 0x040fe20000000003 */
[----:B------:R-:W-:Y:S01]  /*73d0*/  FFMA R6, R49, R63, R6 ;  /* 0x0000003f31067223 */ /* 0x000fe20000000006 */
[----:B------:R-:W-:Y:S01]  /*73e0*/  FMUL R20, R47, R29 ;  /* 0x0000001d2f147220 */ /* 0x000fe20000400000 */
[----:B------:R-:W-:Y:S01]  /*73f0*/  F2FP.SATFINITE.E4M3.F32.PACK_AB_MERGE_C R29, R5, R4, R53 ;  /* 0x00000004051d723e */ /* 0x000fe20004807035 */
[----:B------:R-:W-:Y:S01]  /*7400*/  FMUL R10, R47, R19 ;  /* 0x000000132f0a7220 */ /* 0x000fe20000400000 */
[----:B------:R-:W-:Y:S01]  /*7410*/  F2FP.SATFINITE.E4M3.F32.PACK_AB_MERGE_C R30, R9, R8, R54 ;  /* 0x00000008091e723e */ /* 0x000fe20004807036 */
        /* <DEDUP_REMOVED lines=10> */
[----:B------:R-:W-:Y:S01]  /*74c0*/  FFMA R14, R49, R69, R14 ;  /* 0x00000045310e7223 */ /* 0x000fe2000000000e */
[----:B------:R-:W-:Y:S01]  /*74d0*/  FMUL R18, R47, R27 ;  /* 0x0000001b2f127220 */ /* 0x000fe20000400000 */
[C---:B------:R-:W-:Y:S01]  /*74e0*/  FFMA R15, R49.reuse, R70, R15 ;  /* 0x00000046310f7223 */ /* 0x040fe2000000000f */
[C---:B------:R-:W-:Y:S01]  /*74f0*/  FFMA R16, R49.reuse, R71, R16 ;  /* 0x0000004731107223 */ /* 0x040fe20000000010 */
[C---:B------:R-:W-:Y:S01]  /*7500*/  FFMA R17, R49.reuse, R72, R17 ;  /* 0x0000004831117223 */ /* 0x040fe20000000011 */
[C---:B------:R-:W-:Y:S01]  /*7510*/  FFMA R18, R49.reuse, R73, R18 ;  /* 0x0000004931127223 */ /* 0x040fe20000000012 */
[----:B------:R-:W-:Y:S01]  /*7520*/  FFMA R19, R49, R74, R19 ;  /* 0x0000004a31137223 */ /* 0x000fe20000000013 */
[----:B------:R-:W-:Y:S01]  /*7530*/  FMUL R23, R47, R32 ;  /* 0x000000202f177220 */ /* 0x000fe20000400000 */
[----:B------:R-:W-:Y:S01]  /*7540*/  FFMA R20, R49, R75, R20 ;  /* 0x0000004b31147223 */ /* 0x000fe20000000014 */
[----:B------:R-:W-:Y:S01]  /*7550*/  FMUL R24, R47, R33 ;  /* 0x000000212f187220 */ /* 0x000fe20000400000 */
[--C-:B------:R-:W-:Y:S02]  /*7560*/  HADD2.F32 R50, -RZ, R51.reuse.H0_H0 ;  /* 0x20000033ff327230 */ /* 0x100fe40000004100 */
[----:B------:R-:W-:Y:S01]  /*7570*/  FFMA R21, R49, R76, R21 ;  /* 0x0000004c31157223 */ /* 0x000fe20000000015 */
[----:B------:R-:W-:Y:S02]  /*7580*/  HADD2.F32 R51, -RZ, R51.H1_H1 ;  /* 0x30000033ff337230 */ /* 0x000fe40000004100 */
[----:B------:R-:W-:Y:S01]  /*7590*/  FMUL R25, R47, R34 ;  /* 0x000000222f197220 */ /* 0x000fe20000400000 */
[----:B------:R-:W-:Y:S01]  /*75a0*/  FFMA R22, R49, R77, R22 ;  /* 0x0000004d31167223 */ /* 0x000fe20000000016 */
[----:B------:R-:W-:Y:S01]  /*75b0*/  FMUL R26, R47, R35 ;  /* 0x000000232f1a7220 */ /* 0x000fe20000400000 */
[----:B------:R-:W-:Y:S01]  /*75c0*/  F2FP.SATFINITE.E4M3.F32.PACK_AB_MERGE_C R7, R10, R7, RZ ;  /* 0x000000070a07723e */ /* 0x000fe200048070ff */
[C---:B------:R-:W-:Y:S01]  /*75d0*/  FFMA R23, R49.reuse, R78, R23 ;  /* 0x0000004e31177223 */ /* 0x040fe20000000017 */
[C---:B------:R-:W-:Y:S01]  /*75e0*/  FFMA R24, R49.reuse, R79, R24 ;  /* 0x0000004f31187223 */ /* 0x040fe20000000018 */
[C---:B------:R-:W-:Y:S01]  /*75f0*/  FFMA R25, R49.reuse, R50, R25 ;  /* 0x0000003231197223 */ /* 0x040fe20000000019 */
[----:B------:R-:W-:Y:S01]  /*7600*/  FFMA R26, R49, R51, R26 ;  /* 0x00000033311a7223 */ /* 0x000fe2000000001a */
[----:B------:R-:W-:Y:S02]  /*7610*/  F2FP.SATFINITE.E4M3.F32.PACK_AB_MERGE_C R28, R2, R0, R52 ;  /* 0x00000000021c723e */ /* 0x000fe40004807034 */
[----:B------:R-:W-:Y:S02]  /*7620*/  F2FP.SATFINITE.E4M3.F32.PACK_AB_MERGE_C R31, R6, R3, R7 ;  /* 0x00000003061f723e */ /* 0x000fe40004807007 */
[----:B------:R-:W-:Y:S02]  /*7630*/  F2FP.SATFINITE.E4M3.F32.PACK_AB_MERGE_C R13, R14, R13, RZ ;  /* 0x0000000d0e0d723e */ /* 0x000fe400048070ff */
[----:B------:R-:W-:Y:S01]  /*7640*/  F2FP.SATFINITE.E4M3.F32.PACK_AB_MERGE_C R17, R18, R17, RZ ;  /* 0x000000111211723e */ /* 0x000fe200048070ff */
[----:B------:R1:W-:Y:S01]  /*7650*/  STS.128 [R100+UR49+0x5200], R28 ;  /* 0x0052001c64007988 */ /* 0x0003e20008000c31 */
[----:B------:R-:W-:Y:S02]  /*7660*/  F2FP.SATFINITE.E4M3.F32.PACK_AB_MERGE_C R14, R22, R21, RZ ;  /* 0x00000015160e723e */ /* 0x000fe400048070ff */
[----:B------:R-:W-:Y:S02]  /*7670*/  F2FP.SATFINITE.E4M3.F32.PACK_AB_MERGE_C R25, R26, R25, RZ ;  /* 0x000000191a19723e */ /* 0x000fe400048070ff */
[----:B------:R-:W-:Y:S02]  /*7680*/  F2FP.SATFINITE.E4M3.F32.PACK_AB_MERGE_C R12, R12, R11, R13 ;  /* 0x0000000b0c0c723e */ /* 0x000fe4000480700d */
[----:B------:R-:W-:Y:S02]  /*7690*/  F2FP.SATFINITE.E4M3.F32.PACK_AB_MERGE_C R13, R16, R15, R17 ;  /* 0x0000000f100d723e */ /* 0x000fe40004807011 */
        /* <DEDUP_REMOVED lines=13> */
[----:B------:R-:W-:Y:S02]  /*7770*/  UIADD3 UR8, UP0, UPT, UR52, 0x680, URZ ;  /* 0x0000068034087890 */ /* 0x000fe4000ff1e0ff */
[----:B------:R-:W-:Y:S02]  /*7780*/  UIADD3 UR5, UPT, UPT, UR41, 0x40, URZ ;  /* 0x0000004029057890 */ /* 0x000fe4000fffe0ff */
[----:B------:R-:W-:Y:S02]  /*7790*/  UIADD3 UR4, UPT, UPT, UR49, 0x5200, URZ ;  /* 0x0000520031047890 */ /* 0x000fe4000fffe0ff */
[----:B------:R-:W-:Y:S01]  /*77a0*/  UIADD3.X UR9, UPT, UPT, URZ, UR53, URZ, UP0, !UPT ;  /* 0x00000035ff097290 */ /* 0x000fe200087fe4ff */
[----:B------:R-:W-:Y:S01]  /*77b0*/  UMOV UR6, UR42 ;  /* 0x0000002a00067c82 */ /* 0x000fe20008000000 */
[----:B------:R-:W-:Y:S07]  /*77c0*/  UMOV UR7, UR36 ;  /* 0x0000002400077c82 */ /* 0x000fee0008000000 */
[----:B------:R2:W-:Y:S01]  /*77d0*/  UTMASTG.3D [UR4], [UR8] ;  /* 0x00000004080073b5 */ /* 0x0005e20008010000 */
[----:B------:R0:W-:Y:S01]  /*77e0*/  UTMACMDFLUSH ;  /* 0x00000000000079b7 */ /* 0x0001e20000000000 */
[----:B--2---:R-:W-:Y:S04]  /*77f0*/  DEPBAR.LE SB0, 0x1 ;  /* 0x000080400000791a */ /* 0x004fe80000000000 */
.L_x_114:
[----:B------:R-:W-:Y:S05]  /*7800*/  BSYNC.RECONVERGENT B0 ;  /* 0x0000000000007941 */ /* 0x000fea0003800200 */
.L_x_113:
        /* <DEDUP_REMOVED lines=15> */
.L_x_118:
[----:B------:R-:W-:Y:S05]  /*7900*/  BSYNC B0 ;  /* 0x0000000000007941 */ /* 0x000fea0003800000 */
.L_x_117:
[----:B------:R-:W-:Y:S01]  /*7910*/  ISETP.NE.AND P0, PT, R116, RZ, PT ;  /* 0x000000ff7400720c */ /* 0x000fe20003f05270 */
[----:B------:R-:W-:Y:S11]  /*7920*/  VIADD R105, R105, 0x1 ;  /* 0x0000000169697836 */ /* 0x000ff60000000000 */
[----:B------:R-:W-:Y:S01]  /*7930*/  @!UPT UIADD3 URZ, UPT, UPT, URZ, URZ, URZ ;  /* 0x000000fffffff290 */ /* 0x000fe2000fffe0ff */
[----:B------:R3:W4:Y:S04]  /*7940*/  @P0 LDS.128 R84, [R2+0x210] ;  /* 0x0002100002540984 */ /* 0x0007280000000c00 */
[----:B------:R1:W1:Y:S01]  /*7950*/  @P0 LDS.128 R80, [R3+UR49+0x200] ;  /* 0x0002003103500984 */ /* 0x0002620008000c00 */
        /* <DEDUP_REMOVED lines=14> */
.L_x_116:
[----:B------:R-:W-:Y:S05]  /*7a40*/  BSYNC B1 ;  /* 0x0000000000017941 */ /* 0x000fea0003800000 */
.L_x_115:
[----:B------:R-:W-:Y:S05]  /*7a50*/  VIADD R0, R48, 0x80 ;  /* 0x0000008030007836 */ /* 0x000fea0000000000 */
[----:B------:R-:W-:Y:S04]  /*7a60*/  SHF.R.U32.HI R0, RZ, 0x15, R0 ;  /* 0x00000015ff007819 */ /* 0x000fe80000011600 */
[----:B------:R-:W-:Y:S11]  /*7a70*/  LOP3.LUT P0, RZ, R0, 0x3, R101, 0x48, !PT ;  /* 0x0000000300ff7812 */ /* 0x000ff60007804865 */
[----:B------:R-:W-:Y:S02]  /*7a80*/  @!UPT UIADD3 URZ, UPT, UPT, URZ, URZ, URZ ;  /* 0x000000fffffff290 */ /* 0x000fe4000fffe0ff */
[----:B------:R-:W-:Y:S05]  /*7a90*/  @!P0 BRA `(.L_x_120) ;  /* 0x0000000000408947 */ /* 0x000fea0003800000 */
[----:B------:R-:W2:Y:S01]  /*7aa0*/  LDCU.64 UR8, c[0x4][0x78] ;  /* 0x01000f00ff0877ac */ /* 0x000ea20008000a00 */
[----:B------:R-:W-:Y:S01]  /*7ab0*/  MOV R3, 0x0 ;  /* 0x0000000000037802 */ /* 0x000fe20000000f00 */
[----:B-1----:R-:W-:Y:S02]  /*7ac0*/  HFMA2 R12, -RZ, RZ, 0, 5.9604644775390625e-08 ;  /* 0x00000001ff0c7431 */ /* 0x002fe400000001ff */
[----:B------:R-:W-:Y:S02]  /*7ad0*/  IMAD.MOV.U32 R8, RZ, RZ, 0x192 ;  /* 0x00000192ff087424 */ /* 0x000fe400078e00ff */
[----:B------:R-:W-:Y:S01]  /*7ae0*/  IMAD.MOV.U32 R13, RZ, RZ, RZ ;  /* 0x000000ffff0d7224 */ /* 0x000fe200078e00ff */
[----:B------:R-:W1:Y:S01]  /*7af0*/  LDCU.64 UR6, c[0x4][0x80] ;  /* 0x01001000ff0677ac */ /* 0x000e620008000a00 */
[----:B------:R-:W3:Y:S01]  /*7b00*/  LDC.64 R2, c[0x4][R3] ;  /* 0x0100000003027b82 */ /* 0x000ee20000000a00 */
[----:B------:R-:W4:Y:S01]  /*7b10*/  LDCU.64 UR4, c[0x4][0x18] ;  /* 0x01000300ff0477ac */ /* 0x000f220008000a00 */
[----:B--2---:R-:W-:Y:S01]  /*7b20*/  MOV R5, UR9 ;  /* 0x0000000900057c02 */ /* 0x004fe20008000f00 */
[----:B------:R-:W-:Y:S01]  /*7b30*/  IMAD.U32 R4, RZ, RZ, UR8 ;  /* 0x00000008ff047e24 */ /* 0x000fe2000f8e00ff */
[----:B-1----:R-:W-:Y:S01]  /*7b40*/  MOV R7, UR7 ;  /* 0x0000000700077c02 */ /* 0x002fe20008000f00 */
[----:B------:R-:W-:Y:S01]  /*7b50*/  IMAD.U32 R6, RZ, RZ, UR6 ;  /* 0x00000006ff067e24 */ /* 0x000fe2000f8e00ff */
[----:B----4-:R-:W-:Y:S01]  /*7b60*/  MOV R11, UR5 ;  /* 0x00000005000b7c02 */ /* 0x010fe20008000f00 */
[----:B------:R-:W-:Y:S02]  /*7b70*/  IMAD.U32 R10, RZ, RZ, UR4 ;  /* 0x00000004ff0a7e24 */ /* 0x000fe4000f8e00ff */
[----:B------:R-:W-:Y:S07]  /*7b80*/  LEPC R20, `(.L_x_120) ;  /* 0x000000001014794e */ /* 0x000fee0000000000 */
[----:B---3--:R-:W-:Y:S05]  /*7b90*/  CALL.ABS.NOINC R2 ;  /* 0x0000000002007343 */ /* 0x008fea0003c00000 */
.L_x_120:
        /* <DEDUP_REMOVED lines=148> */
[----:B------:R-:W-:Y:S02]  /*84e0*/  UIADD3 UR8, UP0, UPT, UR52, 0x680, URZ ;  /* 0x0000068034087890 */ /* 0x000fe4000ff1e0ff */
[----:B------:R-:W-:Y:S02]  /*84f0*/  UIADD3 UR5, UPT, UPT, UR41, 0x80, URZ ;  /* 0x0000008029057890 */ /* 0x000fe4000fffe0ff */
[----:B------:R-:W-:Y:S01]  /*8500*/  MOV R109, UR10 ;  /* 0x0000000a006d7c02 */ /* 0x000fe20008000f00 */
[----:B------:R-:W-:Y:S01]  /*8510*/  UIADD3.X UR9, UPT, UPT, URZ, UR53, URZ, UP0, !UPT ;  /* 0x00000035ff097290 */ /* 0x000fe200087fe4ff */
[----:B------:R-:W-:Y:S02]  /*8520*/  UMOV UR6, UR42 ;  /* 0x0000002a00067c82 */ /* 0x000fe40008000000 */
[----:B------:R-:W-:Y:S01]  /*8530*/  R2UR UR4, R109 ;  /* 0x000000006d0472ca */ /* 0x000fe200000e0000 */
[----:B------:R-:W-:Y:S11]  /*8540*/  UMOV UR7, UR36 ;  /* 0x0000002400077c82 */ /* 0x000ff60008000000 */
[----:B------:R-:W-:Y:S01]  /*8550*/  @!UPT UIADD3 URZ, UPT, UPT, URZ, URZ, URZ ;  /* 0x000000fffffff290 */ /* 0x000fe2000fffe0ff */
[----:B------:R2:W-:Y:S01]  /*8560*/  UTMASTG.3D [UR4], [UR8] ;  /* 0x00000004080073b5 */ /* 0x0005e20008010000 */
[----:B------:R0:W-:Y:S01]  /*8570*/  UTMACMDFLUSH ;  /* 0x00000000000079b7 */ /* 0x0001e20000000000 */
[----:B--2---:R-:W-:Y:S04]  /*8580*/  DEPBAR.LE SB0, 0x1 ;  /* 0x000080400000791a */ /* 0x004fe80000000000 */
.L_x_122:
[----:B------:R-:W-:Y:S05]  /*8590*/  BSYNC.RECONVERGENT B0 ;  /* 0x0000000000007941 */ /* 0x000fea0003800200 */
.L_x_121:
        /* <DEDUP_REMOVED lines=15> */
.L_x_126:
[----:B------:R-:W-:Y:S05]  /*8690*/  BSYNC B0 ;  /* 0x0000000000007941 */ /* 0x000fea0003800000 */
.L_x_125:
        /* <DEDUP_REMOVED lines=19> */
.L_x_124:
[----:B------:R-:W-:Y:S05]  /*87d0*/  BSYNC B1 ;  /* 0x0000000000017941 */ /* 0x000fea0003800000 */
.L_x_123:
        /* <DEDUP_REMOVED lines=21> */
.L_x_128:
[----:B------:R-:W-:Y:S01]  /*8930*/  ISETP.NE.AND P0, PT, R110, RZ, PT ;  /* 0x000000ff6e00720c */ /* 0x000fe20003f05270 */
[----:B------:R-:W-:Y:S05]  /*8940*/  WARPSYNC.ALL ;  /* 0x0000000000007948 */ /* 0x000fea0003800000 */
[----:B------:R-:W-:Y:S01]  /*8950*/  R2UR UR4, R48 ;  /* 0x00000000300472ca */ /* 0x000fe200000e0000 */
[----:B------:R-:W-:Y:S01]  /*8960*/  BSSY.RECONVERGENT B0, `(.L_x_129) ;  /* 0x000009c000007945 */ /* 0x000fe20003800200 */
[-C--:B------:R-:W-:Y:S02]  /*8970*/  F2FP.F16.E4M3.UNPACK_B R2, R80.reuse ;  /* 0x00000050ff02723e */ /* 0x080fe400020006ff */
[----:B------:R-:W-:Y:S02]  /*8980*/  F2FP.F16.E4M3.UNPACK_B R80, R80.H1 ;  /* 0x00000050ff50723e */ /* 0x000fe400030006ff */
[-C--:B------:R-:W-:Y:S01]  /*8990*/  F2FP.F16.E4M3.UNPACK_B R51, R81.reuse ;  /* 0x00000051ff33723e */ /* 0x080fe200020006ff */
[--C-:B------:R-:W-:Y:S01]  /*89a0*/  HADD2.F32 R0, -RZ, R2.reuse.H0_H0 ;  /* 0x20000002ff007230 */ /* 0x100fe20000004100 */
[----:B------:R-:W-:Y:S01]  /*89b0*/  F2FP.F16.E4M3.UNPACK_B R81, R81.H1 ;  /* 0x00000051ff51723e */ /* 0x000fe200030006ff */
[----:B------:R-:W-:Y:S01]  /*89c0*/  HADD2.F32 R2, -RZ, R2.H1_H1 ;  /* 0x30000002ff027230 */ /* 0x000fe20000004100 */
[-C--:B------:R-:W-:Y:S01]  /*89d0*/  F2FP.F16.E4M3.UNPACK_B R55, R82.reuse ;  /* 0x00000052ff37723e */ /* 0x080fe200020006ff */
[--C-:B------:R-:W-:Y:S01]  /*89e0*/  HADD2.F32 R3, -RZ, R80.reuse.H0_H0 ;  /* 0x20000050ff037230 */ /* 0x100fe20000004100 */
[----:B------:R-:W-:Y:S01]  /*89f0*/  F2FP.F16.E4M3.UNPACK_B R82, R82.H1 ;  /* 0x00000052ff52723e */ /* 0x000fe200030006ff */
[----:B-1----:R-:W-:Y:S01]  /*8a00*/  LDTM.16dp32bit_t0_t15.x32 R4, tmem[UR4+0xc0] ;  /* 0x0000c004000479ee */ /* 0x002fe20008a80000 */
[----:B------:R-:W1:Y:S01]  /*8a10*/  LDTM.16dp32bit_t16_t31.x32 R4, tmem[UR4+0xe0] ;  /* 0x0000e004000479ee */ /* 0x000e620008aa0000 */
[----:B------:R-:W-:Y:S01]  /*8a20*/  NOP ;  /* 0x0000000000007918 */ /* 0x000fe20000000000 */
[--C-:B------:R-:W-:Y:S01]  /*8a30*/  HADD2.F32 R50, -RZ, R51.reuse.H0_H0 ;  /* 0x20000033ff327230 */ /* 0x100fe20000004100 */
[----:B------:R-:W-:Y:S01]  /*8a40*/  R2UR UR5, R113 ;  /* 0x00000000710572ca */ /* 0x000fe200000e0000 */
[----:B------:R-:W-:Y:S01]  /*8a50*/  HADD2.F32 R51, -RZ, R51.H1_H1 ;  /* 0x30000033ff337230 */ /* 0x000fe20000004100 */
[----:B------:R-:W-:Y:S01]  /*8a60*/  F2FP.F16.E4M3.UNPACK_B R59, R83 ;  /* 0x00000053ff3b723e */ /* 0x000fe200020006ff */
[--C-:B------:R-:W-:Y:S01]  /*8a70*/  HADD2.F32 R54, -RZ, R55.reuse.H0_H0 ;  /* 0x20000037ff367230 */ /* 0x100fe20000004100 */
[----:B------:R-:W-:Y:S01]  /*8a80*/  F2FP.F16.E4M3.UNPACK_B R63, R84 ;  /* 0x00000054ff3f723e */ /* 0x000fe200020006ff */
[----:B------:R-:W-:Y:S01]  /*8a90*/  HADD2.F32 R55, -RZ, R55.H1_H1 ;  /* 0x30000037ff377230 */ /* 0x000fe20000004100 */
[----:B------:R-:W-:Y:S01]  /*8aa0*/  F2FP.F16.E4M3.UNPACK_B R67, R85 ;  /* 0x00000055ff43723e */ /* 0x000fe200020006ff */
[--C-:B------:R-:W-:Y:S01]  /*8ab0*/  HADD2.F32 R58, -RZ, R59.reuse.H0_H0 ;  /* 0x2000003bff3a7230 */ /* 0x100fe20000004100 */
[----:B------:R-:W-:Y:S01]  /*8ac0*/  F2FP.F16.E4M3.UNPACK_B R71, R86 ;  /* 0x00000056ff47723e */ /* 0x000fe200020006ff */
[----:B------:R-:W-:Y:S01]  /*8ad0*/  HADD2.F32 R59, -RZ, R59.H1_H1 ;  /* 0x3000003bff3b7230 */ /* 0x000fe20000004100 */
[----:B------:R-:W-:Y:S01]  /*8ae0*/  F2FP.F16.E4M3.UNPACK_B R74, R87 ;  /* 0x00000057ff4a723e */ /* 0x000fe200020006ff */
[--C-:B------:R-:W-:Y:S01]  /*8af0*/  HADD2.F32 R62, -RZ, R63.reuse.H0_H0 ;  /* 0x2000003fff3e7230 */ /* 0x100fe20000004100 */
[----:B------:R-:W-:Y:S01]  /*8b00*/  F2FP.F16.E4M3.UNPACK_B R83, R83.H1 ;  /* 0x00000053ff53723e */ /* 0x000fe200030006ff */
[----:B------:R-:W-:Y:S01]  /*8b10*/  UIADD3 UR5, UPT, UPT, UR5, 0x130, URZ ;  /* 0x0000013005057890 */ /* 0x000fe2000fffe0ff */
[----:B------:R-:W-:Y:S01]  /*8b20*/  HADD2.F32 R63, -RZ, R63.H1_H1 ;  /* 0x3000003fff3f7230 */ /* 0x000fe20000004100 */
[----:B------:R-:W-:Y:S01]  /*8b30*/  F2FP.F16.E4M3.UNPACK_B R84, R84.H1 ;  /* 0x00000054ff54723e */ /* 0x000fe200030006ff */
[--C-:B------:R-:W-:Y:S01]  /*8b40*/  HADD2.F32 R66, -RZ, R67.reuse.H0_H0 ;  /* 0x20000043ff427230 */ /* 0x100fe20000004100 */
[----:B------:R-:W-:Y:S01]  /*8b50*/  UPRMT UR5, UR37, 0x654, UR5 ;  /* 0x0000065425057896 */ /* 0x000fe20008000005 */
[----:B------:R-:W-:Y:S01]  /*8b60*/  HADD2.F32 R67, -RZ, R67.H1_H1 ;  /* 0x30000043ff437230 */ /* 0x000fe20000004100 */
[----:B------:R-:W-:Y:S01]  /*8b70*/  F2FP.F16.E4M3.UNPACK_B R85, R85.H1 ;  /* 0x00000055ff55723e */ /* 0x000fe200030006ff */
[--C-:B------:R-:W-:Y:S02]  /*8b80*/  HADD2.F32 R70, -RZ, R71.reuse.H0_H0 ;  /* 0x20000047ff467230 */ /* 0x100fe40000004100 */
[C---:B-1----:R-:W-:Y:S01]  /*8b90*/  FMUL R4, R47.reuse, R4 ;  /* 0x000000042f047220 */ /* 0x042fe20000400000 */
[C---:B------:R-:W-:Y:S01]  /*8ba0*/  FMUL R5, R47.reuse, R5 ;  /* 0x000000052f057220 */ /* 0x040fe20000400000 */
[C---:B------:R-:W-:Y:S01]  /*8bb0*/  FMUL R8, R47.reuse, R8 ;  /* 0x000000082f087220 */ /* 0x040fe20000400000 */
[----:B------:R-:W-:Y:S01]  /*8bc0*/  FMUL R9, R47, R9 ;  /* 0x000000092f097220 */ /* 0x000fe20000400000 */
[C---:B------:R-:W-:Y:S01]  /*8bd0*/  FFMA R4, R49.reuse, R0, R4 ;  /* 0x0000000031047223 */ /* 0x040fe20000000004 */
[----:B------:R-:W-:Y:S01]  /*8be0*/  SYNCS.ARRIVE.TRANS64.RED.A1T0 RZ, [UR5], RZ ;  /* 0x000000ffffff79a7 */ /* 0x000fe20008100405 */
        /* <DEDUP_REMOVED lines=8> */
[----:B------:R-:W-:Y:S02]  /*8c70*/  HADD2.F32 R71, -RZ, R71.H1_H1 ;  /* 0x30000047ff477230 */ /* 0x000fe40000004100 */
[C---:B------:R-:W-:Y:S01]  /*8c80*/  FMUL R25, R47.reuse, R30 ;  /* 0x0000001e2f197220 */ /* 0x040fe20000400000 */
[C---:B------:R-:W-:Y:S01]  /*8c90*/  FMUL R30, R47.reuse, R35 ;  /* 0x000000232f1e7220 */ /* 0x040fe20000400000 */
[----:B------:R-:W-:Y:S02]  /*8ca0*/  HADD2.F32 R48, -RZ, R80.H1_H1 ;  /* 0x30000050ff307230 */ /* 0x000fe40000004100 */
[C---:B------:R-:W-:Y:S01]  /*8cb0*/  FMUL R6, R47.reuse, R6 ;  /* 0x000000062f067220 */ /* 0x040fe20000400000 */
[C---:B------:R-:W-:Y:S01]  /*8cc0*/  FMUL R7, R47.reuse, R7 ;  /* 0x000000072f077220 */ /* 0x040fe20000400000 */
[--C-:B------:R-:W-:Y:S02]  /*8cd0*/  HADD2.F32 R52, -RZ, R81.reuse.H0_H0 ;  /* 0x20000051ff347230 */ /* 0x100fe40000004100 */
[----:B------:R-:W-:Y:S01]  /*8ce0*/  FMUL R10, R47, R10 ;  /* 0x0000000a2f0a7220 */ /* 0x000fe20000400000 */
[C---:B------:R-:W-:Y:S01]  /*8cf0*/  FFMA R6, R49.reuse, R3, R6 ;  /* 0x0000000331067223 */ /* 0x040fe20000000006 */
[----:B------:R-:W-:Y:S02]  /*8d00*/  HADD2.F32 R53, -RZ, R81.H1_H1 ;  /* 0x30000051ff357230 */ /* 0x000fe40000004100 */
[C---:B------:R-:W-:Y:S01]  /*8d10*/  FFMA R7, R49.reuse, R48, R7 ;  /* 0x0000003031077223 */ /* 0x040fe20000000007 */
[C---:B------:R-:W-:Y:S01]  /*8d20*/  FFMA R8, R49.reuse, R50, R8 ;  /* 0x0000003231087223 */ /* 0x040fe20000000008 */
[C---:B------:R-:W-:Y:S01]  /*8d30*/  FFMA R9, R49.reuse, R51, R9 ;  /* 0x0000003331097223 */ /* 0x040fe20000000009 */
[----:B------:R-:W-:Y:S01]  /*8d40*/  FFMA R10, R49, R52, R10 ;  /* 0x00000034310a7223 */ /* 0x000fe2000000000a */
[--C-:B------:R-:W-:Y:S01]  /*8d50*/  HADD2.F32 R48, -RZ, R74.reuse.H0_H0 ;  /* 0x2000004aff307230 */ /* 0x100fe20000004100 */
[----:B------:R-:W-:Y:S01]  /*8d60*/  F2FP.SATFINITE.E4M3.F32.PACK_AB_MERGE_C R77, R7, R6, RZ ;  /* 0x00000006074d723e */ /* 0x000fe200048070ff */
[C---:B------:R-:W-:Y:S01]  /*8d70*/  FMUL R7, R47.reuse, R24 ;  /* 0x000000182f077220 */ /* 0x040fe20000400000 */
[C---:B------:R-:W-:Y:S01]  /*8d80*/  FMUL R24, R47.reuse, R29 ;  /* 0x0000001d2f187220 */ /* 0x040fe20000400000 */
[C---:B------:R-:W-:Y:S01]  /*8d90*/  FMUL R29, R47.reuse, R34 ;  /* 0x000000222f1d7220 */ /* 0x040fe20000400000 */
[----:B------:R-:W-:Y:S02]  /*8da0*/  HADD2.F32 R74, -RZ, R74.H1_H1 ;  /* 0x3000004aff4a7230 */ /* 0x000fe40000004100 */
[C---:B------:R-:W-:Y:S01]  /*8db0*/  FMUL R11, R47.reuse, R11 ;  /* 0x0000000b2f0b7220 */ /* 0x040fe20000400000 */
[--C-:B------:R-:W-:Y:S02]  /*8dc0*/  HADD2.F32 R56, -RZ, R82.reuse.H0_H0 ;  /* 0x20000052ff387230 */ /* 0x100fe40000004100 */
[----:B------:R-:W-:Y:S01]  /*8dd0*/  FMUL R14, R47, R14 ;  /* 0x0000000e2f0e7220 */ /* 0x000fe20000400000 */
[----:B------:R-:W-:Y:S02]  /*8de0*/  HADD2.F32 R57, -RZ, R82.H1_H1 ;  /* 0x30000052ff397230 */ /* 0x000fe40000004100 */
[C---:B------:R-:W-:Y:S01]  /*8df0*/  FFMA R11, R49.reuse, R53, R11 ;  /* 0x00000035310b7223 */ /* 0x040fe2000000000b */
[----:B------:R-:W-:Y:S01]  /*8e00*/  F2FP.F16.E4M3.UNPACK_B R86, R86.H1 ;  /* 0x00000056ff56723e */ /* 0x000fe200030006ff */
[C---:B------:R-:W-:Y:S01]  /*8e10*/  FFMA R12, R49.reuse, R54, R12 ;  /* 0x00000036310c7223 */ /* 0x040fe2000000000c */
[C---:B------:R-:W-:Y:S01]  /*8e20*/  FFMA R13, R49.reuse, R55, R13 ;  /* 0x00000037310d7223 */ /* 0x040fe2000000000d */
[----:B------:R-:W-:Y:S01]  /*8e30*/  F2FP.F16.E4M3.UNPACK_B R87, R87.H1 ;  /* 0x00000057ff57723e */ /* 0x000fe200030006ff */
[----:B------:R-:W-:Y:S01]  /*8e40*/  FFMA R14, R49, R56, R14 ;  /* 0x00000038310e7223 */ /* 0x000fe2000000000e */
[----:B------:R-:W-:Y:S01]  /*8e50*/  F2FP.SATFINITE.E4M3.F32.PACK_AB_MERGE_C R10, R11, R10, RZ ;  /* 0x0000000a0b0a723e */ /* 0x000fe200048070ff */
[C---:B------:R-:W-:Y:S01]  /*8e60*/  FMUL R15, R47.reuse, R15 ;  /* 0x0000000f2f0f7220 */ /* 0x040fe20000400000 */
[--C-:B------:R-:W-:Y:S02]  /*8e70*/  HADD2.F32 R60, -RZ, R83.reuse.H0_H0 ;  /* 0x20000053ff3c7230 */ /* 0x100fe40000004100 */
[----:B------:R-:W-:Y:S01]  /*8e80*/  FMUL R18, R47, R18 ;  /* 0x000000122f127220 */ /* 0x000fe20000400000 */
[----:B------:R-:W-:Y:S02]  /*8e90*/  HADD2.F32 R61, -RZ, R83.H1_H1 ;  /* 0x30000053ff3d7230 */ /* 0x000fe40000004100 */
[----:B------:R-:W-:Y:S01]  /*8ea0*/  FFMA R15, R49, R57, R15 ;  /* 0x00000039310f7223 */ /* 0x000fe2000000000f */
[----:B------:R-:W-:Y:S01]  /*8eb0*/  IADD3 R45, PT, PT, R45, 0x1, RZ ;  /* 0x000000012d2d7810 */ /* 0x000fe20007ffe0ff */
[C---:B------:R-:W-:Y:S01]  /*8ec0*/  FFMA R16, R49.reuse, R58, R16 ;  /* 0x0000003a31107223 */ /* 0x040fe20000000010 */
        /* <DEDUP_REMOVED lines=8> */
[C---:B------:R-:W-:Y:S01]  /*8f50*/  FFMA R0, R49.reuse, R62, R0 ;  /* 0x0000003e31007223 */ /* 0x040fe20000000000 */
[C---:B------:R-:W-:Y:S01]  /*8f60*/  FFMA R2, R49.reuse, R63, R2 ;  /* 0x0000003f31027223 */ /* 0x040fe20000000002 */
[--C-:B------:R-:W-:Y:S02]  /*8f70*/  HADD2.F32 R68, -RZ, R85.reuse.H0_H0 ;  /* 0x20000055ff447230 */ /* 0x100fe40000004100 */
[----:B------:R-:W-:Y:S01]  /*8f80*/  FFMA R3, R49, R64, R3 ;  /* 0x0000004031037223 */ /* 0x000fe20000000003 */
[----:B------:R-:W-:Y:S02]  /*8f90*/  HADD2.F32 R69, -RZ, R85.H1_H1 ;  /* 0x30000055ff457230 */ /* 0x000fe40000004100 */
[C---:B------:R-:W-:Y:S01]  /*8fa0*/  FMUL R21, R47.reuse, R26 ;  /* 0x0000001a2f157220 */ /* 0x040fe20000400000 */
[----:B------:R-:W-:Y:S01]  /*8fb0*/  FMUL R22, R47, R27 ;  /* 0x0000001b2f167220 */ /* 0x000fe20000400000 */
[C---:B------:R-:W-:Y:S01]  /*8fc0*/  FFMA R6, R49.reuse, R65, R6 ;  /* 0x0000004131067223 */ /* 0x040fe20000000006 */
[----:B------:R-:W-:Y:S01]  /*8fd0*/  FFMA R7, R49, R66, R7 ;  /* 0x0000004231077223 */ /* 0x000fe20000000007 */
[----:B------:R-:W-:Y:S01]  /*8fe0*/  FMUL R23, R47, R28 ;  /* 0x0000001c2f177220 */ /* 0x000fe20000400000 */
[C---:B------:R-:W-:Y:S01]  /*8ff0*/  FFMA R20, R49.reuse, R67, R20 ;  /* 0x0000004331147223 */ /* 0x040fe20000000014 */
[--C-:B------:R-:W-:Y:S02]  /*9000*/  HADD2.F32 R72, -RZ, R86.reuse.H0_H0 ;  /* 0x20000056ff487230 */ /* 0x100fe40000004100 */
[C---:B------:R-:W-:Y:S01]  /*9010*/  FFMA R21, R49.reuse, R68, R21 ;  /* 0x0000004431157223 */ /* 0x040fe20000000015 */
[----:B------:R-:W-:Y:S02]  /*9020*/  HADD2.F32 R73, -RZ, R86.H1_H1 ;  /* 0x30000056ff497230 */ /* 0x000fe40000004100 */
[----:B------:R-:W-:Y:S01]  /*9030*/  FFMA R22, R49, R69, R22 ;  /* 0x0000004531167223 */ /* 0x000fe20000000016 */
[C---:B------:R-:W-:Y:S01]  /*9040*/  FMUL R26, R47.reuse, R31 ;  /* 0x0000001f2f1a7220 */ /* 0x040fe20000400000 */
[----:B------:R-:W-:Y:S01]  /*9050*/  FMUL R27, R47, R32 ;  /* 0x000000202f1b7220 */ /* 0x000fe20000400000 */
[----:B------:R-:W-:Y:S01]  /*9060*/  FFMA R23, R49, R70, R23 ;  /* 0x0000004631177223 */ /* 0x000fe20000000017 */
[----:B------:R-:W-:Y:S01]  /*9070*/  FMUL R28, R47, R33 ;  /* 0x000000212f1c7220 */ /* 0x000fe20000400000 */
[C---:B------:R-:W-:Y:S01]  /*9080*/  FFMA R24, R49.reuse, R71, R24 ;  /* 0x0000004731187223 */ /* 0x040fe20000000018 */
[--C-:B------:R-:W-:Y:S02]  /*9090*/  HADD2.F32 R75, -RZ, R87.reuse.H0_H0 ;  /* 0x20000057ff4b7230 */ /* 0x100fe40000004100 */
[C---:B------:R-:W-:Y:S01]  /*90a0*/  FFMA R25, R49.reuse, R72, R25 ;  /* 0x0000004831197223 */ /* 0x040fe20000000019 */
[----:B------:R-:W-:Y:S02]  /*90b0*/  HADD2.F32 R76, -RZ, R87.H1_H1 ;  /* 0x30000057ff4c7230 */ /* 0x000fe40000004100 */
[----:B------:R-:W-:Y:S01]  /*90c0*/  FFMA R26, R49, R73, R26 ;  /* 0x00000049311a7223 */ /* 0x000fe2000000001a */
[----:B------:R-:W-:Y:S01]  /*90d0*/  F2FP.SATFINITE.E4M3.F32.PACK_AB_MERGE_C R14, R15, R14, RZ ;  /* 0x0000000e0f0e723e */ /* 0x000fe200048070ff */
[----:B------:R-:W-:Y:S01]  /*90e0*/  FFMA R27, R49, R48, R27 ;  /* 0x00000030311b7223 */ /* 0x000fe2000000001b */
[----:B------:R-:W-:Y:S01]  /*90f0*/  F2FP.SATFINITE.E4M3.F32.PACK_AB_MERGE_C R18, R19, R18, RZ ;  /* 0x000000121312723e */ /* 0x000fe200048070ff */
[C---:B------:R-:W-:Y:S01]  /*9100*/  FFMA R28, R49.reuse, R74, R28 ;  /* 0x0000004a311c7223 */ /* 0x040fe2000000001c */
[C---:B------:R-:W-:Y:S01]  /*9110*/  FFMA R29, R49.reuse, R75, R29 ;  /* 0x0000004b311d7223 */ /* 0x040fe2000000001d */
[----:B------:R-:W-:Y:S01]  /*9120*/  FFMA R30, R49, R76, R30 ;  /* 0x0000004c311e7223 */ /* 0x000fe2000000001e */
[----:B------:R-:W-:Y:S02]  /*9130*/  F2FP.SATFINITE.E4M3.F32.PACK_AB_MERGE_C R32, R5, R4, R77 ;  /* 0x000000040520723e */ /* 0x000fe4000480704d */
[----:B------:R-:W-:Y:S02]  /*9140*/  F2FP.SATFINITE.E4M3.F32.PACK_AB_MERGE_C R33, R9, R8, R10 ;  /* 0x000000080921723e */ /* 0x000fe4000480700a */
        /* <DEDUP_REMOVED lines=10> */
[----:B------:R-:W-:Y:S05]  /*91f0*/  F2FP.SATFINITE.E4M3.F32.PACK_AB_MERGE_C R7, R28, R27, R29 ;  /* 0x0000001b1c07723e */ /* 0x000fea000480701d */
        /* <DEDUP_REMOVED lines=18> */
.L_x_130:
[----:B------:R-:W-:Y:S05]  /*9320*/  BSYNC.RECONVERGENT B0 ;  /* 0x0000000000007941 */ /* 0x000fea0003800200 */
.L_x_129:
[----:B------:R-:W-:Y:S01]  /*9330*/  BAR.SYNC.DEFER_BLOCKING 0x1, 0x80 ;  /* 0x0042000000007b1d */ /* 0x000fe20000010000 */
[----:B------:R-:W-:Y:S01]  /*9340*/  ISETP.NE.AND P2, PT, R111, RZ, PT ;  /* 0x000000ff6f00720c */ /* 0x000fe20003f45270 */
[----:B------:R-:W-:Y:S01]  /*9350*/  IMAD.IADD R14, R43, 0x1, R94 ;  /* 0x000000012b0e7824 */ /* 0x000fe200078e025e */
[----:B------:R-:W-:Y:S01]  /*9360*/  ISETP.NE.AND P0, PT, R112, 0x2, PT ;  /* 0x000000027000780c */ /* 0x000fe20003f05270 */
[----:B------:R-:W-:Y:S01]  /*9370*/  IMAD.IADD R15, R44, 0x1, R95 ;  /* 0x000000012c0f7824 */ /* 0x000fe200078e025f */
[----:B------:R-:W-:Y:S02]  /*9380*/  ISETP.NE.AND P1, PT, R45, 0x4, PT ;  /* 0x000000042d00780c */ /* 0x000fe40003f25270 */
[----:B------:R-:W-:Y:S02]  /*9390*/  SEL R2, RZ, 0x1, P0 ;  /* 0x00000001ff027807 */ /* 0x000fe40000000000 */
[----:B------:R-:W-:Y:S02]  /*93a0*/  SEL R0, RZ, 0x1, P1 ;  /* 0x00000001ff007807 */ /* 0x000fe40000800000 */
[----:B------:R-:W-:Y:S02]  /*93b0*/  LOP3.LUT R106, R106, R2, RZ, 0x3c, !PT ;  /* 0x000000026a6a7212 */ /* 0x000fe400078e3cff */
[----:B------:R-:W-:Y:S02]  /*93c0*/  LOP3.LUT R107, R107, R0, RZ, 0x3c, !PT ;  /* 0x000000006b6b7212 */ /* 0x000fe400078e3cff */
[----:B------:R-:W-:Y:S02]  /*93d0*/  @P2 R2UR UR36, R103 ;  /* 0x00000000672422ca */ /* 0x000fe400000e0000 */
[----:B------:R-:W-:Y:S02]  /*93e0*/  SEL R112, R112, RZ, P0 ;  /* 0x000000ff70707207 */ /* 0x000fe40000000000 */
[----:B------:R-:W-:Y:S01]  /*93f0*/  SEL R45, R45, RZ, P1 ;  /* 0x000000ff2d2d7207 */ /* 0x000fe20000800000 */
[----:B------:R-:W-:Y:S10]  /*9400*/  @P2 BRA `(.L_x_131) ;  /* 0xffffffbc00382947 */ /* 0x000ff4000383ffff */
[----:B------:R-:W-:Y:S05]  /*9410*/  EXIT ;  /* 0x000000000000794d */ /* 0x000fea0003800000 */
.L_x_20:
[----:B--2---:R2:W1:Y:S02]  /*9420*/  SYNCS.PHASECHK.TRANS64.TRYWAIT P0, [R2+URZ+0x160], R3 ;  /* 0x00016003020075a7 */ /* 0x00446400080011ff */
[----:B-1----:R-:W-:Y:S05]  /*9430*/  @!P0 NANOSLEEP.SYNCS 0x989680 ;  /* 0x009896800000895d */ /* 0x002fea0003900000 */
[----:B------:R-:W1:Y:S02]  /*9440*/  @!P0 SYNCS.PHASECHK.TRANS64 P0, [R2+URZ+0x160], R3 ;  /* 0x00016003020085a7 */ /* 0x000e6400080010ff */
[----:B-1----:R-:W-:Y:S05]  /*9450*/  @!P0 BRA `(.L_x_20) ;  /* 0xfffffffc00f08947 */ /* 0x002fea000383ffff */
[----:B------:R-:W-:Y:S05]  /*9460*/  BRA `(.L_x_132) ;  /* 0xffffff8000987947 */ /* 0x000fea000383ffff */
.L_x_23:
[----:B-1----:R-:W-:-:S07]  /*9470*/  MOV R2, UR33 ;  /* 0x0000002100027c02 */ /* 0x002fce0008000f00 */
.L_x_133:
[----:B-1----:R1:W2:Y:S02]  /*9480*/  SYNCS.PHASECHK.TRANS64.TRYWAIT P0, [R2+URZ+0x50], R4 ;  /* 0x00005004020075a7 */ /* 0x0022a400080011ff */
[----:B--2---:R-:W-:Y:S05]  /*9490*/  @!P0 NANOSLEEP.SYNCS 0x989680 ;  /* 0x009896800000895d */ /* 0x004fea0003900000 */
[----:B------:R-:W2:Y:S02]  /*94a0*/  @!P0 SYNCS.PHASECHK.TRANS64 P0, [R2+URZ+0x50], R4 ;  /* 0x00005004020085a7 */ /* 0x000ea400080010ff */
[----:B--2---:R-:W-:Y:S05]  /*94b0*/  @!P0 BRA `(.L_x_133) ;  /* 0xfffffffc00f08947 */ /* 0x004fea000383ffff */
[----:B------:R-:W-:Y:S05]  /*94c0*/  BRA `(.L_x_22) ;  /* 0xffffff8000ec7947 */ /* 0x000fea000383ffff */
.L_x_29:
[----:B-1----:R-:W-:-:S07]  /*94d0*/  MOV R2, UR25 ;  /* 0x0000001900027c02 */ /* 0x002fce0008000f00 */
.L_x_134:
[----:B-1----:R1:W2:Y:S02]  /*94e0*/  SYNCS.PHASECHK.TRANS64.TRYWAIT P0, [R2+URZ+0x50], R4 ;  /* 0x00005004020075a7 */ /* 0x0022a400080011ff */
[----:B--2---:R-:W-:Y:S05]  /*94f0*/  @!P0 NANOSLEEP.SYNCS 0x989680 ;  /* 0x009896800000895d */ /* 0x004fea0003900000 */
[----:B------:R-:W2:Y:S02]  /*9500*/  @!P0 SYNCS.PHASECHK.TRANS64 P0, [R2+URZ+0x50], R4 ;  /* 0x00005004020085a7 */ /* 0x000ea400080010ff */
[----:B--2---:R-:W-:Y:S05]  /*9510*/  @!P0 BRA `(.L_x_134) ;  /* 0xfffffffc00f08947 */ /* 0x004fea000383ffff */
[----:B------:R-:W-:Y:S05]  /*9520*/  BRA `(.L_x_28) ;  /* 0xffffff8400ac7947 */ /* 0x000fea000383ffff */
.L_x_33:
[----:B-1----:R1:W2:Y:S02]  /*9530*/  SYNCS.PHASECHK.TRANS64.TRYWAIT P0, [R2+URZ+0xf0], R3 ;  /* 0x0000f003020075a7 */ /* 0x0022a400080011ff */
[----:B--2---:R-:W-:Y:S05]  /*9540*/  @!P0 NANOSLEEP.SYNCS 0x989680 ;  /* 0x009896800000895d */ /* 0x004fea0003900000 */
[----:B------:R-:W2:Y:S02]  /*9550*/  @!P0 SYNCS.PHASECHK.TRANS64 P0, [R2+URZ+0xf0], R3 ;  /* 0x0000f003020085a7 */ /* 0x000ea400080010ff */
[----:B--2---:R-:W-:Y:S05]  /*9560*/  @!P0 BRA `(.L_x_33) ;  /* 0xfffffffc00f08947 */ /* 0x004fea000383ffff */
[----:B------:R-:W-:Y:S05]  /*9570*/  BRA `(.L_x_135) ;  /* 0xffffff8800507947 */ /* 0x000fea000383ffff */
.L_x_37:
[----:B----4-:R-:W-:-:S07]  /*9580*/  MOV R0, UR5 ;  /* 0x0000000500007c02 */ /* 0x010fce0008000f00 */
.L_x_136:
[----:B-1----:R1:W2:Y:S02]  /*9590*/  SYNCS.PHASECHK.TRANS64.TRYWAIT P0, [R0+URZ], R2 ;  /* 0x00000002000075a7 */ /* 0x0022a400080011ff */
[----:B--2---:R-:W-:Y:S05]  /*95a0*/  @!P0 NANOSLEEP.SYNCS 0x989680 ;  /* 0x009896800000895d */ /* 0x004fea0003900000 */
[----:B------:R-:W2:Y:S02]  /*95b0*/  @!P0 SYNCS.PHASECHK.TRANS64 P0, [R0+URZ], R2 ;  /* 0x00000002000085a7 */ /* 0x000ea400080010ff */
[----:B--2---:R-:W-:Y:S05]  /*95c0*/  @!P0 BRA `(.L_x_136) ;  /* 0xfffffffc00f08947 */ /* 0x004fea000383ffff */
[----:B------:R-:W-:Y:S05]  /*95d0*/  BRA `(.L_x_137) ;  /* 0xffffff8c00c07947 */ /* 0x000fea000383ffff */
.L_x_38:
[----:B----4-:R-:W-:-:S07]  /*95e0*/  MOV R0, UR5 ;  /* 0x0000000500007c02 */ /* 0x010fce0008000f00 */
.L_x_138:
[----:B-1----:R1:W2:Y:S02]  /*95f0*/  SYNCS.PHASECHK.TRANS64.TRYWAIT P0, [R0+URZ], R3 ;  /* 0x00000003000075a7 */ /* 0x0022a400080011ff */
[----:B--2---:R-:W-:Y:S05]  /*9600*/  @!P0 NANOSLEEP.SYNCS 0x989680 ;  /* 0x009896800000895d */ /* 0x004fea0003900000 */
[----:B------:R-:W2:Y:S02]  /*9610*/  @!P0 SYNCS.PHASECHK.TRANS64 P0, [R0+URZ], R3 ;  /* 0x00000003000085a7 */ /* 0x000ea400080010ff */
[----:B--2---:R-:W-:Y:S05]  /*9620*/  @!P0 BRA `(.L_x_138) ;  /* 0xfffffffc00f08947 */ /* 0x004fea000383ffff */
[----:B------:R-:W-:Y:S05]  /*9630*/  BRA `(.L_x_139) ;  /* 0xffffff8c00cc7947 */ /* 0x000fea000383ffff */
.L_x_39:
[----:B----4-:R-:W-:-:S07]  /*9640*/  MOV R0, UR5 ;  /* 0x0000000500007c02 */ /* 0x010fce0008000f00 */
.L_x_140:
[----:B-1----:R1:W2:Y:S02]  /*9650*/  SYNCS.PHASECHK.TRANS64.TRYWAIT P0, [R0+URZ], R3 ;  /* 0x00000003000075a7 */ /* 0x0022a400080011ff */
[----:B--2---:R-:W-:Y:S05]  /*9660*/  @!P0 NANOSLEEP.SYNCS 0x989680 ;  /* 0x009896800000895d */ /* 0x004fea0003900000 */
[----:B------:R-:W2:Y:S02]  /*9670*/  @!P0 SYNCS.PHASECHK.TRANS64 P0, [R0+URZ], R3 ;  /* 0x00000003000085a7 */ /* 0x000ea400080010ff */
[----:B--2---:R-:W-:Y:S05]  /*9680*/  @!P0 BRA `(.L_x_140) ;  /* 0xfffffffc00f08947 */ /* 0x004fea000383ffff */
[----:B------:R-:W-:Y:S05]  /*9690*/  BRA `(.L_x_141) ;  /* 0xffffff8c00d87947 */ /* 0x000fea000383ffff */
.L_x_40:
[----:B----4-:R-:W-:-:S07]  /*96a0*/  MOV R0, UR5 ;  /* 0x0000000500007c02 */ /* 0x010fce0008000f00 */
.L_x_142:
[----:B-1----:R1:W2:Y:S02]  /*96b0*/  SYNCS.PHASECHK.TRANS64.TRYWAIT P0, [R0+URZ], R3 ;  /* 0x00000003000075a7 */ /* 0x0022a400080011ff */
[----:B--2---:R-:W-:Y:S05]  /*96c0*/  @!P0 NANOSLEEP.SYNCS 0x989680 ;  /* 0x009896800000895d */ /* 0x004fea0003900000 */
[----:B------:R-:W2:Y:S02]  /*96d0*/  @!P0 SYNCS.PHASECHK.TRANS64 P0, [R0+URZ], R3 ;  /* 0x00000003000085a7 */ /* 0x000ea400080010ff */
[----:B--2---:R-:W-:Y:S05]  /*96e0*/  @!P0 BRA `(.L_x_142) ;  /* 0xfffffffc00f08947 */ /* 0x004fea000383ffff */
[----:B------:R-:W-:Y:S05]  /*96f0*/  BRA `(.L_x_143) ;  /* 0xffffff8c00e47947 */ /* 0x000fea000383ffff */
.L_x_41:
[----:B----4-:R-:W-:-:S07]  /*9700*/  MOV R0, UR5 ;  /* 0x0000000500007c02 */ /* 0x010fce0008000f00 */
.L_x_144:
[----:B-1----:R1:W2:Y:S02]  /*9710*/  SYNCS.PHASECHK.TRANS64.TRYWAIT P0, [R0+URZ], R3 ;  /* 0x00000003000075a7 */ /* 0x0022a400080011ff */
[----:B--2---:R-:W-:Y:S05]  /*9720*/  @!P0 NANOSLEEP.SYNCS 0x989680 ;  /* 0x009896800000895d */ /* 0x004fea0003900000 */
[----:B------:R-:W2:Y:S02]  /*9730*/  @!P0 SYNCS.PHASECHK.TRANS64 P0, [R0+URZ], R3 ;  /* 0x00000003000085a7 */ /* 0x000ea400080010ff */
[----:B--2---:R-:W-:Y:S05]  /*9740*/  @!P0 BRA `(.L_x_144) ;  /* 0xfffffffc00f08947 */ /* 0x004fea000383ffff */
[----:B------:R-:W-:Y:S05]  /*9750*/  BRA `(.L_x_145) ;  /* 0xffffff8c00f07947 */ /* 0x000fea000383ffff */
.L_x_42:
[----:B----4-:R-:W-:-:S07]  /*9760*/  MOV R0, UR5 ;  /* 0x0000000500007c02 */ /* 0x010fce0008000f00 */
.L_x_146:
[----:B-1----:R1:W2:Y:S02]  /*9770*/  SYNCS.PHASECHK.TRANS64.TRYWAIT P0, [R0+URZ], R3 ;  /* 0x00000003000075a7 */ /* 0x0022a400080011ff */
[----:B--2---:R-:W-:Y:S05]  /*9780*/  @!P0 NANOSLEEP.SYNCS 0x989680 ;  /* 0x009896800000895d */ /* 0x004fea0003900000 */
[----:B------:R-:W2:Y:S02]  /*9790*/  @!P0 SYNCS.PHASECHK.TRANS64 P0, [R0+URZ], R3 ;  /* 0x00000003000085a7 */ /* 0x000ea400080010ff */
[----:B--2---:R-:W-:Y:S05]  /*97a0*/  @!P0 BRA `(.L_x_146) ;  /* 0xfffffffc00f08947 */ /* 0x004fea000383ffff */
[----:B------:R-:W-:Y:S05]  /*97b0*/  BRA `(.L_x_147) ;  /* 0xffffff8c00fc7947 */ /* 0x000fea000383ffff */
.L_x_43:
[----:B----4-:R-:W-:-:S07]  /*97c0*/  MOV R0, UR5 ;  /* 0x0000000500007c02 */ /* 0x010fce0008000f00 */
.L_x_148:
[----:B-1----:R1:W2:Y:S02]  /*97d0*/  SYNCS.PHASECHK.TRANS64.TRYWAIT P0, [R0+URZ], R3 ;  /* 0x00000003000075a7 */ /* 0x0022a400080011ff */
[----:B--2---:R-:W-:Y:S05]  /*97e0*/  @!P0 NANOSLEEP.SYNCS 0x989680 ;  /* 0x009896800000895d */ /* 0x004fea0003900000 */
[----:B------:R-:W2:Y:S02]  /*97f0*/  @!P0 SYNCS.PHASECHK.TRANS64 P0, [R0+URZ], R3 ;  /* 0x00000003000085a7 */ /* 0x000ea400080010ff */
[----:B--2---:R-:W-:Y:S05]  /*9800*/  @!P0 BRA `(.L_x_148) ;  /* 0xfffffffc00f08947 */ /* 0x004fea000383ffff */
[----:B------:R-:W-:Y:S05]  /*9810*/  BRA `(.L_x_149) ;  /* 0xffffff9000087947 */ /* 0x000fea000383ffff */
.L_x_44:
[----:B----4-:R-:W-:-:S07]  /*9820*/  MOV R0, UR5 ;  /* 0x0000000500007c02 */ /* 0x010fce0008000f00 */
.L_x_150:
[----:B-1----:R1:W2:Y:S02]  /*9830*/  SYNCS.PHASECHK.TRANS64.TRYWAIT P0, [R0+URZ], R3 ;  /* 0x00000003000075a7 */ /* 0x0022a400080011ff */
[----:B--2---:R-:W-:Y:S05]  /*9840*/  @!P0 NANOSLEEP.SYNCS 0x989680 ;  /* 0x009896800000895d */ /* 0x004fea0003900000 */
[----:B------:R-:W2:Y:S02]  /*9850*/  @!P0 SYNCS.PHASECHK.TRANS64 P0, [R0+URZ], R3 ;  /* 0x00000003000085a7 */ /* 0x000ea400080010ff */
[----:B--2---:R-:W-:Y:S05]  /*9860*/  @!P0 BRA `(.L_x_150) ;  /* 0xfffffffc00f08947 */ /* 0x004fea000383ffff */
[----:B------:R-:W-:Y:S05]  /*9870*/  BRA `(.L_x_151) ;  /* 0xffffff9000147947 */ /* 0x000fea000383ffff */
.L_x_45:
[----:B----4-:R-:W-:-:S07]  /*9880*/  MOV R0, UR5 ;  /* 0x0000000500007c02 */ /* 0x010fce0008000f00 */
.L_x_152:
[----:B-1----:R1:W2:Y:S02]  /*9890*/  SYNCS.PHASECHK.TRANS64.TRYWAIT P0, [R0+URZ], R3 ;  /* 0x00000003000075a7 */ /* 0x0022a400080011ff */
[----:B--2---:R-:W-:Y:S05]  /*98a0*/  @!P0 NANOSLEEP.SYNCS 0x989680 ;  /* 0x009896800000895d */ /* 0x004fea0003900000 */
[----:B------:R-:W2:Y:S02]  /*98b0*/  @!P0 SYNCS.PHASECHK.TRANS64 P0, [R0+URZ], R3 ;  /* 0x00000003000085a7 */ /* 0x000ea400080010ff */
[----:B--2---:R-:W-:Y:S05]  /*98c0*/  @!P0 BRA `(.L_x_152) ;  /* 0xfffffffc00f08947 */ /* 0x004fea000383ffff */
[----:B------:R-:W-:Y:S05]  /*98d0*/  BRA `(.L_x_153) ;  /* 0xffffff9000207947 */ /* 0x000fea000383ffff */
.L_x_48:
[----:B-1----:R1:W2:Y:S02]  /*98e0*/  SYNCS.PHASECHK.TRANS64.TRYWAIT P0, [R0+URZ+0x150], R4 ;  /* 0x00015004000075a7 */ /* 0x0022a400080011ff */
[----:B--2---:R-:W-:Y:S05]  /*98f0*/  @!P0 NANOSLEEP.SYNCS 0x989680 ;  /* 0x009896800000895d */ /* 0x004fea0003900000 */
[----:B------:R-:W2:Y:S02]  /*9900*/  @!P0 SYNCS.PHASECHK.TRANS64 P0, [R0+URZ+0x150], R4 ;  /* 0x00015004000085a7 */ /* 0x000ea400080010ff */
[----:B--2---:R-:W-:Y:S05]  /*9910*/  @!P0 BRA `(.L_x_48) ;  /* 0xfffffffc00f08947 */ /* 0x004fea000383ffff */
[----:B------:R-:W-:Y:S05]  /*9920*/  BRA `(.L_x_154) ;  /* 0xffffff90007c7947 */ /* 0x000fea000383ffff */
.L_x_49:
[----:B------:R-:W-:-:S07]  /*9930*/  MOV R0, UR5 ;  /* 0x0000000500007c02 */ /* 0x000fce0008000f00 */
.L_x_155:
[----:B-1----:R1:W2:Y:S02]  /*9940*/  SYNCS.PHASECHK.TRANS64.TRYWAIT P0, [R0+URZ+0x100], R5 ;  /* 0x00010005000075a7 */ /* 0x0022a400080011ff */
[----:B--2---:R-:W-:Y:S05]  /*9950*/  @!P0 NANOSLEEP.SYNCS 0x989680 ;  /* 0x009896800000895d */ /* 0x004fea0003900000 */
[----:B------:R-:W2:Y:S02]  /*9960*/  @!P0 SYNCS.PHASECHK.TRANS64 P0, [R0+URZ+0x100], R5 ;  /* 0x00010005000085a7 */ /* 0x000ea400080010ff */
[----:B--2---:R-:W-:Y:S05]  /*9970*/  @!P0 BRA `(.L_x_155) ;  /* 0xfffffffc00f08947 */ /* 0x004fea000383ffff */
[----:B------:R-:W-:Y:S05]  /*9980*/  BRA `(.L_x_156) ;  /* 0xffffff90008c7947 */ /* 0x000fea000383ffff */
.L_x_50:
[----:B-1----:R1:W2:Y:S02]  /*9990*/  SYNCS.PHASECHK.TRANS64.TRYWAIT P1, [R0+URZ+0xf0], R4 ;  /* 0x0000f004000075a7 */ /* 0x0022a400080211ff */
[----:B--2---:R-:W-:Y:S05]  /*99a0*/  @!P1 NANOSLEEP.SYNCS 0x989680 ;  /* 0x009896800000995d */ /* 0x004fea0003900000 */
[----:B------:R-:W2:Y:S02]  /*99b0*/  @!P1 SYNCS.PHASECHK.TRANS64 P1, [R0+URZ+0xf0], R4 ;  /* 0x0000f004000095a7 */ /* 0x000ea400080210ff */
[----:B--2---:R-:W-:Y:S05]  /*99c0*/  @!P1 BRA `(.L_x_50) ;  /* 0xfffffffc00f09947 */ /* 0x004fea000383ffff */
[----:B------:R-:W-:Y:S05]  /*99d0*/  BRA `(.L_x_157) ;  /* 0xffffff9000bc7947 */ /* 0x000fea000383ffff */
.L_x_53:
[----:B------:R-:W-:-:S07]  /*99e0*/  MOV R0, UR5 ;  /* 0x0000000500007c02 */ /* 0x000fce0008000f00 */
.L_x_158:
[----:B-1----:R1:W2:Y:S02]  /*99f0*/  SYNCS.PHASECHK.TRANS64.TRYWAIT P0, [R0+URZ+0x100], R2 ;  /* 0x00010002000075a7 */ /* 0x0022a400080011ff */
[----:B--2---:R-:W-:Y:S05]  /*9a00*/  @!P0 NANOSLEEP.SYNCS 0x989680 ;  /* 0x009896800000895d */ /* 0x004fea0003900000 */
[----:B------:R-:W2:Y:S02]  /*9a10*/  @!P0 SYNCS.PHASECHK.TRANS64 P0, [R0+URZ+0x100], R2 ;  /* 0x00010002000085a7 */ /* 0x000ea400080010ff */
[----:B--2---:R-:W-:Y:S05]  /*9a20*/  @!P0 BRA `(.L_x_158) ;  /* 0xfffffffc00f08947 */ /* 0x004fea000383ffff */
[----:B------:R-:W-:Y:S05]  /*9a30*/  BRA `(.L_x_52) ;  /* 0xffffff9400107947 */ /* 0x000fea000383ffff */
.L_x_60:
[----:B-1----:R1:W2:Y:S02]  /*9a40*/  SYNCS.PHASECHK.TRANS64.TRYWAIT P1, [R0+URZ+0xf0], R2 ;  /* 0x0000f002000075a7 */ /* 0x0022a400080211ff */
[----:B--2---:R-:W-:Y:S05]  /*9a50*/  @!P1 NANOSLEEP.SYNCS 0x989680 ;  /* 0x009896800000995d */ /* 0x004fea0003900000 */
[----:B------:R-:W2:Y:S02]  /*9a60*/  @!P1 SYNCS.PHASECHK.TRANS64 P1, [R0+URZ+0xf0], R2 ;  /* 0x0000f002000095a7 */ /* 0x000ea400080210ff */
[----:B--2---:R-:W-:Y:S05]  /*9a70*/  @!P1 BRA `(.L_x_60) ;  /* 0xfffffffc00f09947 */ /* 0x004fea000383ffff */
[----:B------:R-:W-:Y:S05]  /*9a80*/  BRA `(.L_x_159) ;  /* 0xffffff9800707947 */ /* 0x000fea000383ffff */
.L_x_61:
[----:B------:R-:W-:-:S07]  /*9a90*/  MOV R2, UR8 ;  /* 0x0000000800027c02 */ /* 0x000fce0008000f00 */
.L_x_160:
[----:B-1----:R1:W2:Y:S02]  /*9aa0*/  SYNCS.PHASECHK.TRANS64.TRYWAIT P0, [R2+URZ+0x130], R0 ;  /* 0x00013000020075a7 */ /* 0x0022a400080011ff */
[----:B--2---:R-:W-:Y:S05]  /*9ab0*/  @!P0 NANOSLEEP.SYNCS 0x989680 ;  /* 0x009896800000895d */ /* 0x004fea0003900000 */
[----:B------:R-:W2:Y:S02]  /*9ac0*/  @!P0 SYNCS.PHASECHK.TRANS64 P0, [R2+URZ+0x130], R0 ;  /* 0x00013000020085a7 */ /* 0x000ea400080010ff */
[----:B--2---:R-:W-:Y:S05]  /*9ad0*/  @!P0 BRA `(.L_x_160) ;  /* 0xfffffffc00f08947 */ /* 0x004fea000383ffff */
[----:B------:R-:W-:Y:S05]  /*9ae0*/  BRA `(.L_x_161) ;  /* 0xffffff9800c07947 */ /* 0x000fea000383ffff */
.L_x_64:
[----:B------:R-:W-:Y:S07]  /*9af0*/  MOV R0, UR7 ;  /* 0x0000000700007c02 */ /* 0x000fee0008000f00 */
.L_x_162:
[----:B-1----:R1:W2:Y:S02]  /*9b00*/  SYNCS.PHASECHK.TRANS64.TRYWAIT P0, [R0+URZ], R2 ;  /* 0x00000002000075a7 */ /* 0x0022a400080011ff */
[----:B--2---:R-:W-:Y:S05]  /*9b10*/  @!P0 NANOSLEEP.SYNCS 0x989680 ;  /* 0x009896800000895d */ /* 0x004fea0003900000 */
[----:B------:R-:W2:Y:S02]  /*9b20*/  @!P0 SYNCS.PHASECHK.TRANS64 P0, [R0+URZ], R2 ;  /* 0x00000002000085a7 */ /* 0x000ea400080010ff */
[----:B--2---:R-:W-:Y:S05]  /*9b30*/  @!P0 BRA `(.L_x_162) ;  /* 0xfffffffc00f08947 */ /* 0x004fea000383ffff */
[----:B------:R-:W-:Y:S05]  /*9b40*/  BRA `(.L_x_63) ;  /* 0xffffff9800dc7947 */ /* 0x000fea000383ffff */
.L_x_67:
[----:B------:R-:W-:-:S07]  /*9b50*/  MOV R0, UR5 ;  /* 0x0000000500007c02 */ /* 0x000fce0008000f00 */
.L_x_163:
[----:B--2---:R2:W3:Y:S02]  /*9b60*/  SYNCS.PHASECHK.TRANS64.TRYWAIT P0, [R0+URZ], R2 ;  /* 0x00000002000075a7 */ /* 0x0044e400080011ff */
[----:B---3--:R-:W-:Y:S05]  /*9b70*/  @!P0 NANOSLEEP.SYNCS 0x989680 ;  /* 0x009896800000895d */ /* 0x008fea0003900000 */
[----:B------:R-:W3:Y:S02]  /*9b80*/  @!P0 SYNCS.PHASECHK.TRANS64 P0, [R0+URZ], R2 ;  /* 0x00000002000085a7 */ /* 0x000ee400080010ff */
[----:B---3--:R-:W-:Y:S05]  /*9b90*/  @!P0 BRA `(.L_x_163) ;  /* 0xfffffffc00f08947 */ /* 0x008fea000383ffff */
[----:B------:R-:W-:Y:S05]  /*9ba0*/  BRA `(.L_x_164) ;  /* 0xffffff9c00907947 */ /* 0x000fea000383ffff */
.L_x_68:
[----:B------:R-:W-:-:S07]  /*9bb0*/  MOV R0, UR5 ;  /* 0x0000000500007c02 */ /* 0x000fce0008000f00 */
.L_x_165:
[----:B-1----:R1:W2:Y:S02]  /*9bc0*/  SYNCS.PHASECHK.TRANS64.TRYWAIT P0, [R0+URZ], R3 ;  /* 0x00000003000075a7 */ /* 0x0022a400080011ff */
[----:B--2---:R-:W-:Y:S05]  /*9bd0*/  @!P0 NANOSLEEP.SYNCS 0x989680 ;  /* 0x009896800000895d */ /* 0x004fea0003900000 */
[----:B------:R-:W2:Y:S02]  /*9be0*/  @!P0 SYNCS.PHASECHK.TRANS64 P0, [R0+URZ], R3 ;  /* 0x00000003000085a7 */ /* 0x000ea400080010ff */
[----:B--2---:R-:W-:Y:S05]  /*9bf0*/  @!P0 BRA `(.L_x_165) ;  /* 0xfffffffc00f08947 */ /* 0x004fea000383ffff */
[----:B------:R-:W-:Y:S05]  /*9c00*/  BRA `(.L_x_166) ;  /* 0xffffff9c009c7947 */ /* 0x000fea000383ffff */
.L_x_69:
[----:B------:R-:W-:-:S07]  /*9c10*/  MOV R0, UR5 ;  /* 0x0000000500007c02 */ /* 0x000fce0008000f00 */
.L_x_167:
[----:B-1----:R1:W2:Y:S02]  /*9c20*/  SYNCS.PHASECHK.TRANS64.TRYWAIT P0, [R0+URZ], R3 ;  /* 0x00000003000075a7 */ /* 0x0022a400080011ff */
[----:B--2---:R-:W-:Y:S05]  /*9c30*/  @!P0 NANOSLEEP.SYNCS 0x989680 ;  /* 0x009896800000895d */ /* 0x004fea0003900000 */
[----:B------:R-:W2:Y:S02]  /*9c40*/  @!P0 SYNCS.PHASECHK.TRANS64 P0, [R0+URZ], R3 ;  /* 0x00000003000085a7 */ /* 0x000ea400080010ff */
[----:B--2---:R-:W-:Y:S05]  /*9c50*/  @!P0 BRA `(.L_x_167) ;  /* 0xfffffffc00f08947 */ /* 0x004fea000383ffff */
[----:B------:R-:W-:Y:S05]  /*9c60*/  BRA `(.L_x_168) ;  /* 0xffffff9c00a87947 */ /* 0x000fea000383ffff */
.L_x_70:
[----:B-1----:R-:W-:-:S07]  /*9c70*/  MOV R0, UR7 ;  /* 0x0000000700007c02 */ /* 0x002fce0008000f00 */
.L_x_169:
[----:B-1----:R1:W2:Y:S02]  /*9c80*/  SYNCS.PHASECHK.TRANS64.TRYWAIT P0, [R0+URZ], R2 ;  /* 0x00000002000075a7 */ /* 0x0022a400080011ff */
[----:B--2---:R-:W-:Y:S05]  /*9c90*/  @!P0 NANOSLEEP.SYNCS 0x989680 ;  /* 0x009896800000895d */ /* 0x004fea0003900000 */
[----:B------:R-:W2:Y:S02]  /*9ca0*/  @!P0 SYNCS.PHASECHK.TRANS64 P0, [R0+URZ], R2 ;  /* 0x00000002000085a7 */ /* 0x000ea400080010ff */
[----:B--2---:R-:W-:Y:S05]  /*9cb0*/  @!P0 BRA `(.L_x_169) ;  /* 0xfffffffc00f08947 */ /* 0x004fea000383ffff */
[----:B------:R-:W-:Y:S05]  /*9cc0*/  BRA `(.L_x_170) ;  /* 0xffffff9c00b47947 */ /* 0x000fea000383ffff */
.L_x_75:
[----:B--2---:R2:W3:Y:S02]  /*9cd0*/  SYNCS.PHASECHK.TRANS64.TRYWAIT P0, [R0+URZ+0xf0], R2 ;  /* 0x0000f002000075a7 */ /* 0x0044e400080011ff */
[----:B---3--:R-:W-:Y:S05]  /*9ce0*/  @!P0 NANOSLEEP.SYNCS 0x989680 ;  /* 0x009896800000895d */ /* 0x008fea0003900000 */
[----:B------:R-:W3:Y:S02]  /*9cf0*/  @!P0 SYNCS.PHASECHK.TRANS64 P0, [R0+URZ+0xf0], R2 ;  /* 0x0000f002000085a7 */ /* 0x000ee400080010ff */
[----:B---3--:R-:W-:Y:S05]  /*9d00*/  @!P0 BRA `(.L_x_75) ;  /* 0xfffffffc00f08947 */ /* 0x008fea000383ffff */
[----:B------:R-:W-:Y:S05]  /*9d10*/  BRA `(.L_x_171) ;  /* 0xffffffa000c07947 */ /* 0x000fea000383ffff */
.L_x_78:
[----:B------:R-:W-:Y:S07]  /*9d20*/  MOV R0, UR7 ;  /* 0x0000000700007c02 */ /* 0x000fee0008000f00 */
.L_x_172:
[----:B--2---:R2:W3:Y:S02]  /*9d30*/  SYNCS.PHASECHK.TRANS64.TRYWAIT P0, [R0+URZ+0xe8], R2 ;  /* 0x0000e802000075a7 */ /* 0x0044e400080011ff */
[----:B---3--:R-:W-:Y:S05]  /*9d40*/  @!P0 NANOSLEEP.SYNCS 0x989680 ;  /* 0x009896800000895d */ /* 0x008fea0003900000 */
[----:B------:R-:W3:Y:S02]  /*9d50*/  @!P0 SYNCS.PHASECHK.TRANS64 P0, [R0+URZ+0xe8], R2 ;  /* 0x0000e802000085a7 */ /* 0x000ee400080010ff */
[----:B---3--:R-:W-:Y:S05]  /*9d60*/  @!P0 BRA `(.L_x_172) ;  /* 0xfffffffc00f08947 */ /* 0x008fea000383ffff */
[----:B------:R-:W-:Y:S05]  /*9d70*/  BRA `(.L_x_77) ;  /* 0xffffffa400a07947 */ /* 0x000fea000383ffff */
.L_x_81:
[----:B------:R-:W-:Y:S07]  /*9d80*/  MOV R0, UR7 ;  /* 0x0000000700007c02 */ /* 0x000fee0008000f00 */
.L_x_173:
[----:B-1----:R1:W2:Y:S02]  /*9d90*/  SYNCS.PHASECHK.TRANS64.TRYWAIT P0, [R0+URZ+0xc0], R14 ;  /* 0x0000c00e000075a7 */ /* 0x0022a400080011ff */
[----:B--2---:R-:W-:Y:S05]  /*9da0*/  @!P0 NANOSLEEP.SYNCS 0x989680 ;  /* 0x009896800000895d */ /* 0x004fea0003900000 */
[----:B------:R-:W2:Y:S02]  /*9db0*/  @!P0 SYNCS.PHASECHK.TRANS64 P0, [R0+URZ+0xc0], R14 ;  /* 0x0000c00e000085a7 */ /* 0x000ea400080010ff */
[----:B--2---:R-:W-:Y:S05]  /*9dc0*/  @!P0 BRA `(.L_x_173) ;  /* 0xfffffffc00f08947 */ /* 0x004fea000383ffff */
[----:B------:R-:W-:Y:S05]  /*9dd0*/  BRA `(.L_x_174) ;  /* 0xffffffa800187947 */ /* 0x000fea000383ffff */
.L_x_82:
[----:B------:R-:W-:Y:S07]  /*9de0*/  MOV R0, UR7 ;  /* 0x0000000700007c02 */ /* 0x000fee0008000f00 */
.L_x_175:
[----:B-1----:R1:W2:Y:S02]  /*9df0*/  SYNCS.PHASECHK.TRANS64.TRYWAIT P0, [R0+URZ+0xc8], R14 ;  /* 0x0000c80e000075a7 */ /* 0x0022a400080011ff */
[----:B--2---:R-:W-:Y:S05]  /*9e00*/  @!P0 NANOSLEEP.SYNCS 0x989680 ;  /* 0x009896800000895d */ /* 0x004fea0003900000 */
[----:B------:R-:W2:Y:S02]  /*9e10*/  @!P0 SYNCS.PHASECHK.TRANS64 P0, [R0+URZ+0xc8], R14 ;  /* 0x0000c80e000085a7 */ /* 0x000ea400080010ff */
[----:B--2---:R-:W-:Y:S05]  /*9e20*/  @!P0 BRA `(.L_x_175) ;  /* 0xfffffffc00f08947 */ /* 0x004fea000383ffff */
[----:B------:R-:W-:Y:S05]  /*9e30*/  BRA `(.L_x_176) ;  /* 0xffffffa800507947 */ /* 0x000fea000383ffff */
.L_x_83:
[----:B------:R-:W-:Y:S07]  /*9e40*/  MOV R0, UR7 ;  /* 0x0000000700007c02 */ /* 0x000fee0008000f00 */
.L_x_177:
[----:B-1----:R1:W2:Y:S02]  /*9e50*/  SYNCS.PHASECHK.TRANS64.TRYWAIT P0, [R0+URZ+0xd0], R14 ;  /* 0x0000d00e000075a7 */ /* 0x0022a400080011ff */
[----:B--2---:R-:W-:Y:S05]  /*9e60*/  @!P0 NANOSLEEP.SYNCS 0x989680 ;  /* 0x009896800000895d */ /* 0x004fea0003900000 */
[----:B------:R-:W2:Y:S02]  /*9e70*/  @!P0 SYNCS.PHASECHK.TRANS64 P0, [R0+URZ+0xd0], R14 ;  /* 0x0000d00e000085a7 */ /* 0x000ea400080010ff */
[----:B--2---:R-:W-:Y:S05]  /*9e80*/  @!P0 BRA `(.L_x_177) ;  /* 0xfffffffc00f08947 */ /* 0x004fea000383ffff */
[----:B------:R-:W-:Y:S05]  /*9e90*/  BRA `(.L_x_178) ;  /* 0xffffffa800947947 */ /* 0x000fea000383ffff */
.L_x_84:
[----:B------:R-:W-:Y:S07]  /*9ea0*/  MOV R0, UR7 ;  /* 0x0000000700007c02 */ /* 0x000fee0008000f00 */
.L_x_179:
[----:B-1----:R1:W2:Y:S02]  /*9eb0*/  SYNCS.PHASECHK.TRANS64.TRYWAIT P0, [R0+URZ+0xd8], R14 ;  /* 0x0000d80e000075a7 */ /* 0x0022a400080011ff */
[----:B--2---:R-:W-:Y:S05]  /*9ec0*/  @!P0 NANOSLEEP.SYNCS 0x989680 ;  /* 0x009896800000895d */ /* 0x004fea0003900000 */
[----:B------:R-:W2:Y:S02]  /*9ed0*/  @!P0 SYNCS.PHASECHK.TRANS64 P0, [R0+URZ+0xd8], R14 ;  /* 0x0000d80e000085a7 */ /* 0x000ea400080010ff */
[----:B--2---:R-:W-:Y:S05]  /*9ee0*/  @!P0 BRA `(.L_x_179) ;  /* 0xfffffffc00f08947 */ /* 0x004fea000383ffff */
[----:B------:R-:W-:Y:S05]  /*9ef0*/  BRA `(.L_x_180) ;  /* 0xffffffac00187947 */ /* 0x000fea000383ffff */
.L_x_86:
[----:B------:R-:W-:-:S07]  /*9f00*/  MOV R0, UR7 ;  /* 0x0000000700007c02 */ /* 0x000fce0008000f00 */
.L_x_181:
[----:B-1----:R1:W3:Y:S02]  /*9f10*/  SYNCS.PHASECHK.TRANS64.TRYWAIT P0, [R0+URZ+0xc0], R2 ;  /* 0x0000c002000075a7 */ /* 0x0022e400080011ff */
[----:B---3--:R-:W-:Y:S05]  /*9f20*/  @!P0 NANOSLEEP.SYNCS 0x989680 ;  /* 0x009896800000895d */ /* 0x008fea0003900000 */
[----:B------:R-:W3:Y:S02]  /*9f30*/  @!P0 SYNCS.PHASECHK.TRANS64 P0, [R0+URZ+0xc0], R2 ;  /* 0x0000c002000085a7 */ /* 0x000ee400080010ff */
[----:B---3--:R-:W-:Y:S05]  /*9f40*/  @!P0 BRA `(.L_x_181) ;  /* 0xfffffffc00f08947 */ /* 0x008fea000383ffff */
[----:B------:R-:W-:Y:S05]  /*9f50*/  BRA `(.L_x_182) ;  /* 0xffffffac00887947 */ /* 0x000fea000383ffff */
.L_x_87:
[----:B-1----:R-:W-:-:S07]  /*9f60*/  MOV R0, UR7 ;  /* 0x0000000700007c02 */ /* 0x002fce0008000f00 */
.L_x_183:
[----:B-1----:R1:W3:Y:S02]  /*9f70*/  SYNCS.PHASECHK.TRANS64.TRYWAIT P0, [R0+URZ+0xc8], R2 ;  /* 0x0000c802000075a7 */ /* 0x0022e400080011ff */
[----:B---3--:R-:W-:Y:S05]  /*9f80*/  @!P0 NANOSLEEP.SYNCS 0x989680 ;  /* 0x009896800000895d */ /* 0x008fea0003900000 */
[----:B------:R-:W3:Y:S02]  /*9f90*/  @!P0 SYNCS.PHASECHK.TRANS64 P0, [R0+URZ+0xc8], R2 ;  /* 0x0000c802000085a7 */ /* 0x000ee400080010ff */
[----:B---3--:R-:W-:Y:S05]  /*9fa0*/  @!P0 BRA `(.L_x_183) ;  /* 0xfffffffc00f08947 */ /* 0x008fea000383ffff */
[----:B------:R-:W-:Y:S05]  /*9fb0*/  BRA `(.L_x_184) ;  /* 0xffffffac00787947 */ /* 0x000fea000383ffff */
.L_x_88:
[----:B-1----:R-:W-:-:S07]  /*9fc0*/  MOV R0, UR7 ;  /* 0x0000000700007c02 */ /* 0x002fce0008000f00 */
.L_x_185:
[----:B-1----:R1:W3:Y:S02]  /*9fd0*/  SYNCS.PHASECHK.TRANS64.TRYWAIT P0, [R0+URZ+0xd0], R2 ;  /* 0x0000d002000075a7 */ /* 0x0022e400080011ff */
[----:B---3--:R-:W-:Y:S05]  /*9fe0*/  @!P0 NANOSLEEP.SYNCS 0x989680 ;  /* 0x009896800000895d */ /* 0x008fea0003900000 */
[----:B------:R-:W3:Y:S02]  /*9ff0*/  @!P0 SYNCS.PHASECHK.TRANS64 P0, [R0+URZ+0xd0], R2 ;  /* 0x0000d002000085a7 */ /* 0x000ee400080010ff */
[----:B---3--:R-:W-:Y:S05]  /*a000*/  @!P0 BRA `(.L_x_185) ;  /* 0xfffffffc00f08947 */ /* 0x008fea000383ffff */
[----:B------:R-:W-:Y:S05]  /*a010*/  BRA `(.L_x_186) ;  /* 0xffffffac00687947 */ /* 0x000fea000383ffff */
.L_x_90:
[----:B--2---:R2:W4:Y:S02]  /*a020*/  SYNCS.PHASECHK.TRANS64.TRYWAIT P0, [R0+URZ+0xf0], R2 ;  /* 0x0000f002000075a7 */ /* 0x00452400080011ff */
[----:B----4-:R-:W-:Y:S05]  /*a030*/  @!P0 NANOSLEEP.SYNCS 0x989680 ;  /* 0x009896800000895d */ /* 0x010fea0003900000 */
[----:B------:R-:W4:Y:S02]  /*a040*/  @!P0 SYNCS.PHASECHK.TRANS64 P0, [R0+URZ+0xf0], R2 ;  /* 0x0000f002000085a7 */ /* 0x000f2400080010ff */
[----:B----4-:R-:W-:Y:S05]  /*a050*/  @!P0 BRA `(.L_x_90) ;  /* 0xfffffffc00f08947 */ /* 0x010fea000383ffff */
[----:B------:R-:W-:Y:S05]  /*a060*/  BRA `(.L_x_187) ;  /* 0xffffffb000347947 */ /* 0x000fea000383ffff */
.L_x_101:
[----:B-1----:R1:W3:Y:S02]  /*a070*/  SYNCS.PHASECHK.TRANS64.TRYWAIT P1, [R2+URZ+0xa0], R0 ;  /* 0x0000a000020075a7 */ /* 0x0022e400080211ff */
[----:B---3--:R-:W-:Y:S05]  /*a080*/  @!P1 NANOSLEEP.SYNCS 0x989680 ;  /* 0x009896800000995d */ /* 0x008fea0003900000 */
[----:B------:R-:W3:Y:S02]  /*a090*/  @!P1 SYNCS.PHASECHK.TRANS64 P1, [R2+URZ+0xa0], R0 ;  /* 0x0000a000020095a7 */ /* 0x000ee400080210ff */
[----:B---3--:R-:W-:Y:S05]  /*a0a0*/  @!P1 BRA `(.L_x_101) ;  /* 0xfffffffc00f09947 */ /* 0x008fea000383ffff */
[----:B------:R-:W-:Y:S05]  /*a0b0*/  BRA `(.L_x_100) ;  /* 0xffffffbc004c7947 */ /* 0x000fea000383ffff */
.L_x_103:
[----:B-1----:R1:W2:Y:S02]  /*a0c0*/  SYNCS.PHASECHK.TRANS64.TRYWAIT P0, [R113+URZ+0x110], R3 ;  /* 0x00011003710075a7 */ /* 0x0022a400080011ff */
[----:B--2---:R-:W-:Y:S05]  /*a0d0*/  @!P0 NANOSLEEP.SYNCS 0x989680 ;  /* 0x009896800000895d */ /* 0x004fea0003900000 */
[----:B------:R-:W2:Y:S02]  /*a0e0*/  @!P0 SYNCS.PHASECHK.TRANS64 P0, [R113+URZ+0x110], R3 ;  /* 0x00011003710085a7 */ /* 0x000ea400080010ff */
[----:B--2---:R-:W-:Y:S05]  /*a0f0*/  @!P0 BRA `(.L_x_103) ;  /* 0xfffffffc00f08947 */ /* 0x004fea000383ffff */
[----:B------:R-:W-:Y:S05]  /*a100*/  BRA `(.L_x_102) ;  /* 0xffffffbc00a07947 */ /* 0x000fea000383ffff */
.L_x_111:
[----:B--2---:R2:W3:Y:S02]  /*a110*/  SYNCS.PHASECHK.TRANS64.TRYWAIT P0, [R0+URZ+0xa0], R3 ;  /* 0x0000a003000075a7 */ /* 0x0044e400080011ff */
[----:B---3--:R-:W-:Y:S05]  /*a120*/  @!P0 NANOSLEEP.SYNCS 0x989680 ;  /* 0x009896800000895d */ /* 0x008fea0003900000 */
[----:B------:R-:W3:Y:S02]  /*a130*/  @!P0 SYNCS.PHASECHK.TRANS64 P0, [R0+URZ+0xa0], R3 ;  /* 0x0000a003000085a7 */ /* 0x000ee400080010ff */
[----:B---3--:R-:W-:Y:S05]  /*a140*/  @!P0 BRA `(.L_x_111) ;  /* 0xfffffffc00f08947 */ /* 0x008fea000383ffff */
[----:B------:R-:W-:Y:S05]  /*a150*/  BRA `(.L_x_110) ;  /* 0xffffffc800907947 */ /* 0x000fea000383ffff */
.L_x_119:
[----:B--2---:R2:W3:Y:S02]  /*a160*/  SYNCS.PHASECHK.TRANS64.TRYWAIT P0, [R0+URZ+0xa0], R4 ;  /* 0x0000a004000075a7 */ /* 0x0044e400080011ff */
[----:B---3--:R-:W-:Y:S05]  /*a170*/  @!P0 NANOSLEEP.SYNCS 0x989680 ;  /* 0x009896800000895d */ /* 0x008fea0003900000 */
[----:B------:R-:W3:Y:S02]  /*a180*/  @!P0 SYNCS.PHASECHK.TRANS64 P0, [R0+URZ+0xa0], R4 ;  /* 0x0000a004000085a7 */ /* 0x000ee400080010ff */
[----:B---3--:R-:W-:Y:S05]  /*a190*/  @!P0 BRA `(.L_x_119) ;  /* 0xfffffffc00f08947 */ /* 0x008fea000383ffff */
[----:B------:R-:W-:Y:S05]  /*a1a0*/  BRA `(.L_x_118) ;  /* 0xffffffd400d47947 */ /* 0x000fea000383ffff */
.L_x_127:
[----:B--2---:R2:W3:Y:S02]  /*a1b0*/  SYNCS.PHASECHK.TRANS64.TRYWAIT P0, [R0+URZ+0xa0], R4 ;  /* 0x0000a004000075a7 */ /* 0x0044e400080011ff */
[----:B---3--:R-:W-:Y:S05]  /*a1c0*/  @!P0 NANOSLEEP.SYNCS 0x989680 ;  /* 0x009896800000895d */ /* 0x008fea0003900000 */
[----:B------:R-:W3:Y:S02]  /*a1d0*/  @!P0 SYNCS.PHASECHK.TRANS64 P0, [R0+URZ+0xa0], R4 ;  /* 0x0000a004000085a7 */ /* 0x000ee400080010ff */
[----:B---3--:R-:W-:Y:S05]  /*a1e0*/  @!P0 BRA `(.L_x_127) ;  /* 0xfffffffc00f08947 */ /* 0x008fea000383ffff */
[----:B------:R-:W-:Y:S05]  /*a1f0*/  BRA `(.L_x_126) ;  /* 0xffffffe400247947 */ /* 0x000fea000383ffff */
        .weak           $__internal_0_$__cuda_sm10x_tcgen05_guardrail_trap_col_being_dealloced_not_returned_by_alloc
        .type           $__internal_0_$__cuda_sm10x_tcgen05_guardrail_trap_col_being_dealloced_not_returned_by_alloc,@function
        .size           $__internal_0_$__cuda_sm10x_tcgen05_guardrail_trap_col_being_dealloced_not_returned_by_alloc,($__internal_1_$__cuda_sm10x_tcgen05_guardrail_trap_phase_invalid_during_alloc - $__internal_0_$__cuda_sm10x_tcgen05_guardrail_trap_col_being_dealloced_not_returned_by_alloc)
$__internal_0_$__cuda_sm10x_tcgen05_guardrail_trap_col_being_dealloced_not_returned_by_alloc:
[----:B------:R-:W-:Y:S05]  /*a200*/  BPT.TRAP 0x1 ;  /* 0x000000040000795c */ /* 0x000fea0000300000 */
[----:B------:R-:W-:-:S04]  /*a210*/  HFMA2 R3, -RZ, RZ, 0, 0 ;  /* 0x00000000ff037431 */ /* 0x000fc800000001ff */
[----:B------:R-:W-:Y:S05]  /*a220*/  RET.REL.NODEC R2 `(_ZN7cutlass13device_kernelINS_4gemm6kernel13GemmUniversalIN4cute5tupleIJiiiiEEENS1_10collective13CollectiveMmaINS1_35MainloopSm100TmaUmmaWarpSpecializedILi10ELi2ELi4ENS5_IJNS4_1CILi1EEESB_SB_EEEEENS5_IJNSA_ILi64EEENSA_ILi256EEESE_EEENS_12float_e4m3_tENS5_IJlSB_lEEESH_NS5_IJSB_llEEENS4_8TiledMMAINS4_8MMA_AtomIJNS4_10MMA_TraitsINS4_19SM100_MMA_F8F6F4_SSEJSH_SH_fSE_SF_NS4_17integral_constantINS4_4UMMA5MajorELSQ_0EEENSO_ISQ_LSQ_1EEENSO_INSP_7ScaleInELST_0EEESU_EEEEEENS4_6LayoutISC_NS5_IJNSA_ILi0EEESY_SY_EEEEENS5_IJNS4_10UnderscoreES11_S11_EEEEENS4_13SM90_TMA_LOADENS4_14ComposedLayoutINS4_7SwizzleILi2ELi4ELi3EEENS4_18smem_ptr_flag_bitsILi8EEENSX_INS5_IJNSA_ILi8EEESE_EEENS5_IJSE_SB_EEEEEEEvNS4_8identityES14_NS15_INS16_ILi3ELi4ELi3EEES19_NSX_INS5_IJNSA_ILi128EEES1A_EEENS5_IJSB_S1H_EEEEEEEvS1F_EENS_8epilogue10collective18CollectiveEpilogueINS1N_23Sm100TmaWarpSpecializedILi4ELi2ELi32ELb0ELb0EEEJSG_NS5_IJNSX_ISE_SB_EES1S_EEESH_SI_SH_SI_NS1N_6fusion15FusionCallbacksIS1R_NS1U_17LinearCombinationISH_fSH_fLNS_15FloatRoundStyleE2EEESG_S1T_JEEENS4_5SM1004TMEM4LOAD26SM100_TMEM_LOAD_16dp32b32xES14_S1E_NS4_39AutoVectorizingCopyWithAssumedAlignmentILi128EEENS4_14SM90_TMA_STOREES1E_S25_S25_EEEvvEEEEvNT_6ParamsE) ;  /* 0xffffff5c02747950 */ /* 0x000fea0003c3ffff */
        .weak           $__internal_1_$__cuda_sm10x_tcgen05_guardrail_trap_phase_invalid_during_alloc
        .type           $__internal_1_$__cuda_sm10x_tcgen05_guardrail_trap_phase_invalid_during_alloc,@function
        .size           $__internal_1_$__cuda_sm10x_tcgen05_guardrail_trap_phase_invalid_during_alloc,($__internal_2_$__cuda_sm10x_tcgen05_guardrail_trap_unallocated_columns_being_dealloced - $__internal_1_$__cuda_sm10x_tcgen05_guardrail_trap_phase_invalid_during_alloc)
$__internal_1_$__cuda_sm10x_tcgen05_guardrail_trap_phase_invalid_during_alloc:
[----:B------:R-:W-:Y:S05]  /*a230*/  BPT.TRAP 0x1 ;  /* 0x000000040000795c */ /* 0x000fea0000300000 */
[----:B------:R-:W-:-:S04]  /*a240*/  MOV R3, 0x0 ;  /* 0x0000000000037802 */ /* 0x000fc80000000f00 */
[----:B------:R-:W-:Y:S05]  /*a250*/  RET.REL.NODEC R2 `(_ZN7cutlass13device_kernelINS_4gemm6kernel13GemmUniversalIN4cute5tupleIJiiiiEEENS1_10collective13CollectiveMmaINS1_35MainloopSm100TmaUmmaWarpSpecializedILi10ELi2ELi4ENS5_IJNS4_1CILi1EEESB_SB_EEEEENS5_IJNSA_ILi64EEENSA_ILi256EEESE_EEENS_12float_e4m3_tENS5_IJlSB_lEEESH_NS5_IJSB_llEEENS4_8TiledMMAINS4_8MMA_AtomIJNS4_10MMA_TraitsINS4_19SM100_MMA_F8F6F4_SSEJSH_SH_fSE_SF_NS4_17integral_constantINS4_4UMMA5MajorELSQ_0EEENSO_ISQ_LSQ_1EEENSO_INSP_7ScaleInELST_0EEESU_EEEEEENS4_6LayoutISC_NS5_IJNSA_ILi0EEESY_SY_EEEEENS5_IJNS4_10UnderscoreES11_S11_EEEEENS4_13SM90_TMA_LOADENS4_14ComposedLayoutINS4_7SwizzleILi2ELi4ELi3EEENS4_18smem_ptr_flag_bitsILi8EEENSX_INS5_IJNSA_ILi8EEESE_EEENS5_IJSE_SB_EEEEEEEvNS4_8identityES14_NS15_INS16_ILi3ELi4ELi3EEES19_NSX_INS5_IJNSA_ILi128EEES1A_EEENS5_IJSB_S1H_EEEEEEEvS1F_EENS_8epilogue10collective18CollectiveEpilogueINS1N_23Sm100TmaWarpSpecializedILi4ELi2ELi32ELb0ELb0EEEJSG_NS5_IJNSX_ISE_SB_EES1S_EEESH_SI_SH_SI_NS1N_6fusion15FusionCallbacksIS1R_NS1U_17LinearCombinationISH_fSH_fLNS_15FloatRoundStyleE2EEESG_S1T_JEEENS4_5SM1004TMEM4LOAD26SM100_TMEM_LOAD_16dp32b32xES14_S1E_NS4_39AutoVectorizingCopyWithAssumedAlignmentILi128EEENS4_14SM90_TMA_STOREES1E_S25_S25_EEEvvEEEEvNT_6ParamsE) ;  /* 0xffffff5c02687950 */ /* 0x000fea0003c3ffff */
        .weak           $__internal_2_$__cuda_sm10x_tcgen05_guardrail_trap_unallocated_columns_being_dealloced
        .type           $__internal_2_$__cuda_sm10x_tcgen05_guardrail_trap_unallocated_columns_being_dealloced,@function
        .size           $__internal_2_$__cuda_sm10x_tcgen05_guardrail_trap_unallocated_columns_being_dealloced,(.L_x_189 - $__internal_2_$__cuda_sm10x_tcgen05_guardrail_trap_unallocated_columns_being_dealloced)
$__internal_2_$__cuda_sm10x_tcgen05_guardrail_trap_unallocated_columns_being_dealloced:
[----:B------:R-:W-:Y:S05]  /*a260*/  BPT.TRAP 0x1 ;  /* 0x000000040000795c */ /* 0x000fea0000300000 */
[----:B------:R-:W-:-:S04]  /*a270*/  HFMA2 R3, -RZ, RZ, 0, 0 ;  /* 0x00000000ff037431 */ /* 0x000fc800000001ff */
[----:B------:R-:W-:Y:S05]  /*a280*/  RET.REL.NODEC R2 `(_ZN7cutlass13device_kernelINS_4gemm6kernel13GemmUniversalIN4cute5tupleIJiiiiEEENS1_10collective13CollectiveMmaINS1_35MainloopSm100TmaUmmaWarpSpecializedILi10ELi2ELi4ENS5_IJNS4_1CILi1EEESB_SB_EEEEENS5_IJNSA_ILi64EEENSA_ILi256EEESE_EEENS_12float_e4m3_tENS5_IJlSB_lEEESH_NS5_IJSB_llEEENS4_8TiledMMAINS4_8MMA_AtomIJNS4_10MMA_TraitsINS4_19SM100_MMA_F8F6F4_SSEJSH_SH_fSE_SF_NS4_17integral_constantINS4_4UMMA5MajorELSQ_0EEENSO_ISQ_LSQ_1EEENSO_INSP_7ScaleInELST_0EEESU_EEEEEENS4_6LayoutISC_NS5_IJNSA_ILi0EEESY_SY_EEEEENS5_IJNS4_10UnderscoreES11_S11_EEEEENS4_13SM90_TMA_LOADENS4_14ComposedLayoutINS4_7SwizzleILi2ELi4ELi3EEENS4_18smem_ptr_flag_bitsILi8EEENSX_INS5_IJNSA_ILi8EEESE_EEENS5_IJSE_SB_EEEEEEEvNS4_8identityES14_NS15_INS16_ILi3ELi4ELi3EEES19_NSX_INS5_IJNSA_ILi128EEES1A_EEENS5_IJSB_S1H_EEEEEEEvS1F_EENS_8epilogue10collective18CollectiveEpilogueINS1N_23Sm100TmaWarpSpecializedILi4ELi2ELi32ELb0ELb0EEEJSG_NS5_IJNSX_ISE_SB_EES1S_EEESH_SI_SH_SI_NS1N_6fusion15FusionCallbacksIS1R_NS1U_17LinearCombinationISH_fSH_fLNS_15FloatRoundStyleE2EEESG_S1T_JEEENS4_5SM1004TMEM4LOAD26SM100_TMEM_LOAD_16dp32b32xES14_S1E_NS4_39AutoVectorizingCopyWithAssumedAlignmentILi128EEENS4_14SM90_TMA_STOREES1E_S25_S25_EEEvvEEEEvNT_6ParamsE) ;  /* 0xffffff5c025c7950 */ /* 0x000fea0003c3ffff */
.L_x_188:
[----:B------:R-:W-:-:S00]  /*a290*/  BRA `(.L_x_188) ;  /* 0xfffffffc00fc7947 */ /* 0x000fc0000383ffff */
[----:B------:R-:W-:-:S00]  /*a2a0*/  NOP ;  /* 0x0000000000007918 */ /* 0x000fc00000000000 */
        /* <DEDUP_REMOVED lines=13> */
.L_x_189:


//--------------------- .nv.global.init           --------------------------
	.section	.nv.global.init,"aw",@progbits
.nv.global.init:
	.type		$str$27,@object
	.size		$str$27,($str$28 - $str$27)
$str$27:
        /*0000*/ 	.byte	0x28, 0x61, 0x64, 0x64, 0x72, 0x65, 0x73, 0x73, 0x20, 0x26, 0x20, 0x6d, 0x61, 0x73, 0x6b, 0x29
        /*0010*/ 	.byte	0x20, 0x3d, 0x3d, 0x20, 0x30, 0x00
	.type		$str$28,@object
	.size		$str$28,($str$26 - $str$28)
$str$28:
        /*0016*/ 	.byte	0x2f, 0x74, 0x6d, 0x70, 0x2f, 0x63, 0x75, 0x74, 0x6c, 0x61, 0x73, 0x73, 0x5f, 0x73, 0x77, 0x65
        /*0026*/ 	.byte	0x65, 0x70, 0x5f, 0x73, 0x72, 0x63, 0x2f, 0x69, 0x6e, 0x63, 0x6c, 0x75, 0x64, 0x65, 0x2f, 0x63
        /*0036*/ 	.byte	0x75, 0x74, 0x65, 0x2f, 0x70, 0x6f, 0x69, 0x6e, 0x74, 0x65, 0x72, 0x5f, 0x66, 0x6c, 0x61, 0x67
        /*0046*/ 	.byte	0x67, 0x65, 0x64, 0x2e, 0x68, 0x70, 0x70, 0x00
	.type		$str$26,@object
	.size		$str$26,($str$25 - $str$26)
$str$26:
        /*004e*/ 	.byte	0x2f, 0x74, 0x6d, 0x70, 0x2f, 0x63, 0x75, 0x74, 0x6c, 0x61, 0x73, 0x73, 0x5f, 0x73, 0x77, 0x65
        /*005e*/ 	.byte	0x65, 0x70, 0x5f, 0x73, 0x72, 0x63, 0x2f, 0x69, 0x6e, 0x63, 0x6c, 0x75, 0x64, 0x65, 0x2f, 0x63
        /*006e*/ 	.byte	0x75, 0x74, 0x65, 0x2f, 0x61, 0x74, 0x6f, 0x6d, 0x2f, 0x63, 0x6f, 0x70, 0x79, 0x5f, 0x74, 0x72
        /*007e*/ 	.byte	0x61, 0x69, 0x74, 0x73, 0x5f, 0x73, 0x6d, 0x31, 0x30, 0x30, 0x2e, 0x68, 0x70, 0x70, 0x00
	.type		$str$25,@object
	.size		$str$25,(__unnamed_1 - $str$25)
$str$25:
        /*008d*/ 	.byte	0x28, 0x28, 0x75, 0x69, 0x6e, 0x74, 0x33, 0x32, 0x5f, 0x74, 0x28, 0x74, 0x68, 0x72, 0x65, 0x61
        /*009d*/ 	.byte	0x64, 0x49, 0x64, 0x78, 0x2e, 0x78, 0x29, 0x20, 0x2f, 0x20, 0x33, 0x32, 0x29, 0x20, 0x25, 0x20
        /*00ad*/ 	.byte	0x34, 0x29, 0x20, 0x3d, 0x3d, 0x20, 0x28, 0x28, 0x28, 0x74, 0x6d, 0x65, 0x6d, 0x5f, 0x61, 0x64
        /*00bd*/ 	.byte	0x64, 0x72, 0x20, 0x3e, 0x3e, 0x20, 0x31, 0x36, 0x29, 0x20, 0x2f, 0x20, 0x33, 0x32, 0x29, 0x20
        /*00cd*/ 	.byte	0x25, 0x20, 0x34, 0x29, 0x00
	.type		__unnamed_1,@object
	.size		__unnamed_1,(__unnamed_2 - __unnamed_1)
__unnamed_1:
        /*00d2*/ 	.byte	0x61, 0x75, 0x74, 0x6f, 0x20, 0x63, 0x75, 0x74, 0x65, 0x3a, 0x3a, 0x61, 0x73, 0x5f, 0x70, 0x6f
        /* <DEDUP_REMOVED lines=24> */
        /*0262*/ 	.byte	0x3c, 0x34, 0x30, 0x39, 0x36, 0x3e, 0x3e, 0x3e, 0x3e, 0x5d, 0x00
	.type		__unnamed_2,@object
	.size		__unnamed_2,(__unnamed_3 - __unnamed_2)
__unnamed_2:
        /* <DEDUP_REMOVED lines=26> */
	.type		__unnamed_3,@object
	.size		__unnamed_3,(.L_3 - __unnamed_3)
__unnamed_3:
        /* <DEDUP_REMOVED lines=40> */
        /*0688*/ 	.byte	0x74, 0x65, 0x3a, 0x3a, 0x43, 0x3c, 0x30, 0x3e, 0x3e, 0x3e, 0x3e, 0x5d, 0x00
.L_3:


//--------------------- .nv.shared._ZN7cutlass13device_kernelINS_4gemm6kernel13GemmUniversalIN4cute5tupleIJiiiiEEENS1_10collective13CollectiveMmaINS1_35MainloopSm100TmaUmmaWarpSpecializedILi10ELi2ELi4ENS5_IJNS4_1CILi1EEESB_SB_EEEEENS5_IJNSA_ILi64EEENSA_ILi256EEESE_EEENS_12float_e4m3_tENS5_IJlSB_lEEESH_NS5_IJSB_llEEENS4_8TiledMMAINS4_8MMA_AtomIJNS4_10MMA_TraitsINS4_19SM100_MMA_F8F6F4_SSEJSH_SH_fSE_SF_NS4_17integral_constantINS4_4UMMA5MajorELSQ_0EEENSO_ISQ_LSQ_1EEENSO_INSP_7ScaleInELST_0EEESU_EEEEEENS4_6LayoutISC_NS5_IJNSA_ILi0EEESY_SY_EEEEENS5_IJNS4_10UnderscoreES11_S11_EEEEENS4_13SM90_TMA_LOADENS4_14ComposedLayoutINS4_7SwizzleILi2ELi4ELi3EEENS4_18smem_ptr_flag_bitsILi8EEENSX_INS5_IJNSA_ILi8EEESE_EEENS5_IJSE_SB_EEEEEEEvNS4_8identityES14_NS15_INS16_ILi3ELi4ELi3EEES19_NSX_INS5_IJNSA_ILi128EEES1A_EEENS5_IJSB_S1H_EEEEEEEvS1F_EENS_8epilogue10collective18CollectiveEpilogueINS1N_23Sm100TmaWarpSpecializedILi4ELi2ELi32ELb0ELb0EEEJSG_NS5_IJNSX_ISE_SB_EES1S_EEESH_SI_SH_SI_NS1N_6fusion15FusionCallbacksIS1R_NS1U_17LinearCombinationISH_fSH_fLNS_15FloatRoundStyleE2EEESG_S1T_JEEENS4_5SM1004TMEM4LOAD26SM100_TMEM_LOAD_16dp32b32xES14_S1E_NS4_39AutoVectorizingCopyWithAssumedAlignmentILi128EEENS4_14SM90_TMA_STOREES1E_S25_S25_EEEvvEEEEvNT_6ParamsE --------------------------
	.section	.nv.shared._ZN7cutlass13device_kernelINS_4gemm6kernel13GemmUniversalIN4cute5tupleIJiiiiEEENS1_10collective13CollectiveMmaINS1_35MainloopSm100TmaUmmaWarpSpecializedILi10ELi2ELi4ENS5_IJNS4_1CILi1EEESB_SB_EEEEENS5_IJNSA_ILi64EEENSA_ILi256EEESE_EEENS_12float_e4m3_tENS5_IJlSB_lEEESH_NS5_IJSB_llEEENS4_8TiledMMAINS4_8MMA_AtomIJNS4_10MMA_TraitsINS4_19SM100_MMA_F8F6F4_SSEJSH_SH_fSE_SF_NS4_17integral_constantINS4_4UMMA5MajorELSQ_0EEENSO_ISQ_LSQ_1EEENSO_INSP_7ScaleInELST_0EEESU_EEEEEENS4_6LayoutISC_NS5_IJNSA_ILi0EEESY_SY_EEEEENS5_IJNS4_10UnderscoreES11_S11_EEEEENS4_13SM90_TMA_LOADENS4_14ComposedLayoutINS4_7SwizzleILi2ELi4ELi3EEENS4_18smem_ptr_flag_bitsILi8EEENSX_INS5_IJNSA_ILi8EEESE_EEENS5_IJSE_SB_EEEEEEEvNS4_8identityES14_NS15_INS16_ILi3ELi4ELi3EEES19_NSX_INS5_IJNSA_ILi128EEES1A_EEENS5_IJSB_S1H_EEEEEEEvS1F_EENS_8epilogue10collective18CollectiveEpilogueINS1N_23Sm100TmaWarpSpecializedILi4ELi2ELi32ELb0ELb0EEEJSG_NS5_IJNSX_ISE_SB_EES1S_EEESH_SI_SH_SI_NS1N_6fusion15FusionCallbacksIS1R_NS1U_17LinearCombinationISH_fSH_fLNS_15FloatRoundStyleE2EEESG_S1T_JEEENS4_5SM1004TMEM4LOAD26SM100_TMEM_LOAD_16dp32b32xES14_S1E_NS4_39AutoVectorizingCopyWithAssumedAlignmentILi128EEENS4_14SM90_TMA_STOREES1E_S25_S25_EEEvvEEEEvNT_6ParamsE,"aw",@nobits
	.sectionflags	@""
	.align	16
	.zero		1024


//--------------------- .nv.shared.reserved.0     --------------------------
	.section	.nv.shared.reserved.0,"aw",@nobits
	.weak		__nv_reservedSMEM_offset_0_alias
	.size		__nv_reservedSMEM_offset_0_alias, 0, 64
	.other		__nv_reservedSMEM_offset_0_alias,@"STO_CUDA_RESERVED_SHARED STV_DEFAULT"
__nv_reservedSMEM_offset_0_alias:
	.zero		0
.nv.shared.reserved.0:
	.zero		64
	.weak		__nv_reservedSMEM_tcgen05_partition
	.type		__nv_reservedSMEM_tcgen05_partition,@object
	.size		__nv_reservedSMEM_tcgen05_partition,(.L_0 - __nv_reservedSMEM_tcgen05_partition)
__nv_reservedSMEM_tcgen05_partition:
	.zero		32
.L_0:


//--------------------- .nv.global                --------------------------
	.section	.nv.global,"aw",@nobits
.nv.global:
	.type		_ZN40_INTERNAL_3fee5fbc_4_k_cu_5b38d18e_322314cute1_E,@object
	.size		_ZN40_INTERNAL_3fee5fbc_4_k_cu_5b38d18e_322314cute1_E,(_ZN40_INTERNAL_3fee5fbc_4_k_cu_5b38d18e_322314cuda3std3__45__cpo6cbeginE - _ZN40_INTERNAL_3fee5fbc_4_k_cu_5b38d18e_322314cute1_E)
_ZN40_INTERNAL_3fee5fbc_4_k_cu_5b38d18e_322314cute1_E:
	.zero		1
	.type		_ZN40_INTERNAL_3fee5fbc_4_k_cu_5b38d18e_322314cuda3std3__45__cpo6cbeginE,@object
	.size		_ZN40_INTERNAL_3fee5fbc_4_k_cu_5b38d18e_322314cuda3std3__45__cpo6cbeginE,(_ZN40_INTERNAL_3fee5fbc_4_k_cu_5b38d18e_322314cuda3std3__48in_placeE - _ZN40_INTERNAL_3fee5fbc_4_k_cu_5b38d18e_322314cuda3std3__45__cpo6cbeginE)
_ZN40_INTERNAL_3fee5fbc_4_k_cu_5b38d18e_322314cuda3std3__45__cpo6cbeginE:
	.zero		1
	.type		_ZN40_INTERNAL_3fee5fbc_4_k_cu_5b38d18e_322314cuda3std3__48in_placeE,@object
	.size		_ZN40_INTERNAL_3fee5fbc_4_k_cu_5b38d18e_322314cuda3std3__48in_placeE,(_ZN40_INTERNAL_3fee5fbc_4_k_cu_5b38d18e_322314cuda3std6ranges3__45__cpo9iter_moveE - _ZN40_INTERNAL_3fee5fbc_4_k_cu_5b38d18e_322314cuda3std3__48in_placeE)
_ZN40_INTERNAL_3fee5fbc_4_k_cu_5b38d18e_322314cuda3std3__48in_placeE:
	.zero		1
	.type		_ZN40_INTERNAL_3fee5fbc_4_k_cu_5b38d18e_322314cuda3std6ranges3__45__cpo9iter_moveE,@object
	.size		_ZN40_INTERNAL_3fee5fbc_4_k_cu_5b38d18e_322314cuda3std6ranges3__45__cpo9iter_moveE,(_ZN40_INTERNAL_3fee5fbc_4_k_cu_5b38d18e_322314cuda3std3__45__cpo5beginE - _ZN40_INTERNAL_3fee5fbc_4_k_cu_5b38d18e_322314cuda3std6ranges3__45__cpo9iter_moveE)
_ZN40_INTERNAL_3fee5fbc_4_k_cu_5b38d18e_322314cuda3std6ranges3__45__cpo9iter_moveE:
	.zero		1
	.type		_ZN40_INTERNAL_3fee5fbc_4_k_cu_5b38d18e_322314cuda3std3__45__cpo5beginE,@object
	.size		_ZN40_INTERNAL_3fee5fbc_4_k_cu_5b38d18e_322314cuda3std3__45__cpo5beginE,(_ZN40_INTERNAL_3fee5fbc_4_k_cu_5b38d18e_322314cuda3std3__442_GLOBAL__N__3fee5fbc_4_k_cu_5b38d18e_322316ignoreE - _ZN40_INTERNAL_3fee5fbc_4_k_cu_5b38d18e_322314cuda3std3__45__cpo5beginE)
_ZN40_INTERNAL_3fee5fbc_4_k_cu_5b38d18e_322314cuda3std3__45__cpo5beginE:
	.zero		1
	.type		_ZN40_INTERNAL_3fee5fbc_4_k_cu_5b38d18e_322314cuda3std3__442_GLOBAL__N__3fee5fbc_4_k_cu_5b38d18e_322316ignoreE,@object
	.size		_ZN40_INTERNAL_3fee5fbc_4_k_cu_5b38d18e_322314cuda3std3__442_GLOBAL__N__3fee5fbc_4_k_cu_5b38d18e_322316ignoreE,(_ZN40_INTERNAL_3fee5fbc_4_k_cu_5b38d18e_322314cute7productE - _ZN40_INTERNAL_3fee5fbc_4_k_cu_5b38d18e_322314cuda3std3__442_GLOBAL__N__3fee5fbc_4_k_cu_5b38d18e_322316ignoreE)
_ZN40_INTERNAL_3fee5fbc_4_k_cu_5b38d18e_322314cuda3std3__442_GLOBAL__N__3fee5fbc_4_k_cu_5b38d18e_322316ignoreE:
	.zero		1
	.type		_ZN40_INTERNAL_3fee5fbc_4_k_cu_5b38d18e_322314cute7productE,@object
	.size		_ZN40_INTERNAL_3fee5fbc_4_k_cu_5b38d18e_322314cute7productE,(_ZN40_INTERNAL_3fee5fbc_4_k_cu_5b38d18e_322314cuda3std3__45__cpo3endE - _ZN40_INTERNAL_3fee5fbc_4_k_cu_5b38d18e_322314cute7productE)
_ZN40_INTERNAL_3fee5fbc_4_k_cu_5b38d18e_322314cute7productE:
	.zero		1
	.type		_ZN40_INTERNAL_3fee5fbc_4_k_cu_5b38d18e_322314cuda3std3__45__cpo3endE,@object
	.size		_ZN40_INTERNAL_3fee5fbc_4_k_cu_5b38d18e_322314cuda3std3__45__cpo3endE,(_ZN40_INTERNAL_3fee5fbc_4_k_cu_5b38d18e_322314cuda3std3__419piecewise_constructE - _ZN40_INTERNAL_3fee5fbc_4_k_cu_5b38d18e_322314cuda3std3__45__cpo3endE)
_ZN40_INTERNAL_3fee5fbc_4_k_cu_5b38d18e_322314cuda3std3__45__cpo3endE:
	.zero		1
	.type		_ZN40_INTERNAL_3fee5fbc_4_k_cu_5b38d18e_322314cuda3std3__419piecewise_constructE,@object
	.size		_ZN40_INTERNAL_3fee5fbc_4_k_cu_5b38d18e_322314cuda3std3__419piecewise_constructE,(_ZN40_INTERNAL_3fee5fbc_4_k_cu_5b38d18e_322314cuda3std3__45__cpo4cendE - _ZN40_INTERNAL_3fee5fbc_4_k_cu_5b38d18e_322314cuda3std3__419piecewise_constructE)
_ZN40_INTERNAL_3fee5fbc_4_k_cu_5b38d18e_322314cuda3std3__419piecewise_constructE:
	.zero		1
	.type		_ZN40_INTERNAL_3fee5fbc_4_k_cu_5b38d18e_322314cuda3std3__45__cpo4cendE,@object
	.size		_ZN40_INTERNAL_3fee5fbc_4_k_cu_5b38d18e_322314cuda3std3__45__cpo4cendE,(_ZN40_INTERNAL_3fee5fbc_4_k_cu_5b38d18e_322314cuda3std6ranges3__45__cpo4swapE - _ZN40_INTERNAL_3fee5fbc_4_k_cu_5b38d18e_322314cuda3std3__45__cpo4cendE)
_ZN40_INTERNAL_3fee5fbc_4_k_cu_5b38d18e_322314cuda3std3__45__cpo4cendE:
	.zero		1
	.type		_ZN40_INTERNAL_3fee5fbc_4_k_cu_5b38d18e_322314cuda3std6ranges3__45__cpo4swapE,@object
	.size		_ZN40_INTERNAL_3fee5fbc_4_k_cu_5b38d18e_322314cuda3std6ranges3__45__cpo4swapE,(.L_11 - _ZN40_INTERNAL_3fee5fbc_4_k_cu_5b38d18e_322314cuda3std6ranges3__45__cpo4swapE)
_ZN40_INTERNAL_3fee5fbc_4_k_cu_5b38d18e_322314cuda3std6ranges3__45__cpo4swapE:
	.zero		1
.L_11:


//--------------------- .nv.constant0._ZN7cutlass13device_kernelINS_4gemm6kernel13GemmUniversalIN4cute5tupleIJiiiiEEENS1_10collective13CollectiveMmaINS1_35MainloopSm100TmaUmmaWarpSpecializedILi10ELi2ELi4ENS5_IJNS4_1CILi1EEESB_SB_EEEEENS5_IJNSA_ILi64EEENSA_ILi256EEESE_EEENS_12float_e4m3_tENS5_IJlSB_lEEESH_NS5_IJSB_llEEENS4_8TiledMMAINS4_8MMA_AtomIJNS4_10MMA_TraitsINS4_19SM100_MMA_F8F6F4_SSEJSH_SH_fSE_SF_NS4_17integral_constantINS4_4UMMA5MajorELSQ_0EEENSO_ISQ_LSQ_1EEENSO_INSP_7ScaleInELST_0EEESU_EEEEEENS4_6LayoutISC_NS5_IJNSA_ILi0EEESY_SY_EEEEENS5_IJNS4_10UnderscoreES11_S11_EEEEENS4_13SM90_TMA_LOADENS4_14ComposedLayoutINS4_7SwizzleILi2ELi4ELi3EEENS4_18smem_ptr_flag_bitsILi8EEENSX_INS5_IJNSA_ILi8EEESE_EEENS5_IJSE_SB_EEEEEEEvNS4_8identityES14_NS15_INS16_ILi3ELi4ELi3EEES19_NSX_INS5_IJNSA_ILi128EEES1A_EEENS5_IJSB_S1H_EEEEEEEvS1F_EENS_8epilogue10collective18CollectiveEpilogueINS1N_23Sm100TmaWarpSpecializedILi4ELi2ELi32ELb0ELb0EEEJSG_NS5_IJNSX_ISE_SB_EES1S_EEESH_SI_SH_SI_NS1N_6fusion15FusionCallbacksIS1R_NS1U_17LinearCombinationISH_fSH_fLNS_15FloatRoundStyleE2EEESG_S1T_JEEENS4_5SM1004TMEM4LOAD26SM100_TMEM_LOAD_16dp32b32xES14_S1E_NS4_39AutoVectorizingCopyWithAssumedAlignmentILi128EEENS4_14SM90_TMA_STOREES1E_S25_S25_EEEvvEEEEvNT_6ParamsE --------------------------
	.section	.nv.constant0._ZN7cutlass13device_kernelINS_4gemm6kernel13GemmUniversalIN4cute5tupleIJiiiiEEENS1_10collective13CollectiveMmaINS1_35MainloopSm100TmaUmmaWarpSpecializedILi10ELi2ELi4ENS5_IJNS4_1CILi1EEESB_SB_EEEEENS5_IJNSA_ILi64EEENSA_ILi256EEESE_EEENS_12float_e4m3_tENS5_IJlSB_lEEESH_NS5_IJSB_llEEENS4_8TiledMMAINS4_8MMA_AtomIJNS4_10MMA_TraitsINS4_19SM100_MMA_F8F6F4_SSEJSH_SH_fSE_SF_NS4_17integral_constantINS4_4UMMA5MajorELSQ_0EEENSO_ISQ_LSQ_1EEENSO_INSP_7ScaleInELST_0EEESU_EEEEEENS4_6LayoutISC_NS5_IJNSA_ILi0EEESY_SY_EEEEENS5_IJNS4_10UnderscoreES11_S11_EEEEENS4_13SM90_TMA_LOADENS4_14ComposedLayoutINS4_7SwizzleILi2ELi4ELi3EEENS4_18smem_ptr_flag_bitsILi8EEENSX_INS5_IJNSA_ILi8EEESE_EEENS5_IJSE_SB_EEEEEEEvNS4_8identityES14_NS15_INS16_ILi3ELi4ELi3EEES19_NSX_INS5_IJNSA_ILi128EEES1A_EEENS5_IJSB_S1H_EEEEEEEvS1F_EENS_8epilogue10collective18CollectiveEpilogueINS1N_23Sm100TmaWarpSpecializedILi4ELi2ELi32ELb0ELb0EEEJSG_NS5_IJNSX_ISE_SB_EES1S_EEESH_SI_SH_SI_NS1N_6fusion15FusionCallbacksIS1R_NS1U_17LinearCombinationISH_fSH_fLNS_15FloatRoundStyleE2EEESG_S1T_JEEENS4_5SM1004TMEM4LOAD26SM100_TMEM_LOAD_16dp32b32xES14_S1E_NS4_39AutoVectorizingCopyWithAssumedAlignmentILi128EEENS4_14SM90_TMA_STOREES1E_S25_S25_EEEvvEEEEvNT_6ParamsE,"a",@progbits
	.sectionflags	@""
	.align	4
.nv.constant0._ZN7cutlass13device_kernelINS_4gemm6kernel13GemmUniversalIN4cute5tupleIJiiiiEEENS1_10collective13CollectiveMmaINS1_35MainloopSm100TmaUmmaWarpSpecializedILi10ELi2ELi4ENS5_IJNS4_1CILi1EEESB_SB_EEEEENS5_IJNSA_ILi64EEENSA_ILi256EEESE_EEENS_12float_e4m3_tENS5_IJlSB_lEEESH_NS5_IJSB_llEEENS4_8TiledMMAINS4_8MMA_AtomIJNS4_10MMA_TraitsINS4_19SM100_MMA_F8F6F4_SSEJSH_SH_fSE_SF_NS4_17integral_constantINS4_4UMMA5MajorELSQ_0EEENSO_ISQ_LSQ_1EEENSO_INSP_7ScaleInELST_0EEESU_EEEEEENS4_6LayoutISC_NS5_IJNSA_ILi0EEESY_SY_EEEEENS5_IJNS4_10UnderscoreES11_S11_EEEEENS4_13SM90_TMA_LOADENS4_14ComposedLayoutINS4_7SwizzleILi2ELi4ELi3EEENS4_18smem_ptr_flag_bitsILi8EEENSX_INS5_IJNSA_ILi8EEESE_EEENS5_IJSE_SB_EEEEEEEvNS4_8identityES14_NS15_INS16_ILi3ELi4ELi3EEES19_NSX_INS5_IJNSA_ILi128EEES1A_EEENS5_IJSB_S1H_EEEEEEEvS1F_EENS_8epilogue10collective18CollectiveEpilogueINS1N_23Sm100TmaWarpSpecializedILi4ELi2ELi32ELb0ELb0EEEJSG_NS5_IJNSX_ISE_SB_EES1S_EEESH_SI_SH_SI_NS1N_6fusion15FusionCallbacksIS1R_NS1U_17LinearCombinationISH_fSH_fLNS_15FloatRoundStyleE2EEESG_S1T_JEEENS4_5SM1004TMEM4LOAD26SM100_TMEM_LOAD_16dp32b32xES14_S1E_NS4_39AutoVectorizingCopyWithAssumedAlignmentILi128EEENS4_14SM90_TMA_STOREES1E_S25_S25_EEEvvEEEEvNT_6ParamsE:
	.zero		2944


//--------------------- SYMBOLS --------------------------

	.type		.nv.reservedSmem.offset0,@object
	.size		.nv.reservedSmem.offset0,0x4
	.type		.nv.reservedSmem.cap,@object
	.size		.nv.reservedSmem.cap,0x4
	.type		__assertfail,@function
